//
// Generated by NVIDIA NVVM Compiler
//
// Compiler Build ID: CL-36424714
// Cuda compilation tools, release 13.0, V13.0.88
// Based on NVVM 20.0.0
//

.version 9.0
.target sm_100
.address_size 64

	// .globl	_Z22avg_pooling_monolithicPfS_iiiiiii

.visible .entry _Z22avg_pooling_monolithicPfS_iiiiiii(
	.param .u64 .ptr .align 1 _Z22avg_pooling_monolithicPfS_iiiiiii_param_0,
	.param .u64 .ptr .align 1 _Z22avg_pooling_monolithicPfS_iiiiiii_param_1,
	.param .u32 _Z22avg_pooling_monolithicPfS_iiiiiii_param_2,
	.param .u32 _Z22avg_pooling_monolithicPfS_iiiiiii_param_3,
	.param .u32 _Z22avg_pooling_monolithicPfS_iiiiiii_param_4,
	.param .u32 _Z22avg_pooling_monolithicPfS_iiiiiii_param_5,
	.param .u32 _Z22avg_pooling_monolithicPfS_iiiiiii_param_6,
	.param .u32 _Z22avg_pooling_monolithicPfS_iiiiiii_param_7,
	.param .u32 _Z22avg_pooling_monolithicPfS_iiiiiii_param_8
)
{
	.reg .pred 	%p<110>;
	.reg .b32 	%r<96>;
	.reg .b32 	%f<183>;
	.reg .b64 	%rd<15>;

	ld.param.u64 	%rd7, [_Z22avg_pooling_monolithicPfS_iiiiiii_param_0];
	ld.param.u64 	%rd6, [_Z22avg_pooling_monolithicPfS_iiiiiii_param_1];
	ld.param.u32 	%r31, [_Z22avg_pooling_monolithicPfS_iiiiiii_param_2];
	ld.param.u32 	%r32, [_Z22avg_pooling_monolithicPfS_iiiiiii_param_3];
	ld.param.u32 	%r33, [_Z22avg_pooling_monolithicPfS_iiiiiii_param_4];
	ld.param.u32 	%r37, [_Z22avg_pooling_monolithicPfS_iiiiiii_param_5];
	ld.param.u32 	%r38, [_Z22avg_pooling_monolithicPfS_iiiiiii_param_6];
	ld.param.u32 	%r35, [_Z22avg_pooling_monolithicPfS_iiiiiii_param_7];
	ld.param.u32 	%r36, [_Z22avg_pooling_monolithicPfS_iiiiiii_param_8];
	cvta.to.global.u64 	%rd1, %rd7;
	mov.u32 	%r39, %ntid.x;
	mov.u32 	%r40, %ctaid.x;
	mov.u32 	%r41, %tid.x;
	mad.lo.s32 	%r1, %r39, %r40, %r41;
	mov.u32 	%r42, %ntid.y;
	mov.u32 	%r43, %ctaid.y;
	mov.u32 	%r44, %tid.y;
	mad.lo.s32 	%r45, %r42, %r43, %r44;
	mov.u32 	%r46, %ntid.z;
	mov.u32 	%r47, %ctaid.z;
	mov.u32 	%r48, %tid.z;
	mad.lo.s32 	%r3, %r46, %r47, %r48;
	setp.ge.s32 	%p1, %r1, %r33;
	setp.ge.s32 	%p2, %r45, %r37;
	or.pred  	%p3, %p1, %p2;
	setp.ge.s32 	%p4, %r3, %r38;
	or.pred  	%p5, %p3, %p4;
	@%p5 bra 	$L__BB0_81;
	mul.lo.s32 	%r4, %r35, %r1;
	mul.lo.s32 	%r89, %r35, %r45;
	setp.lt.s32 	%p6, %r36, 1;
	mov.f32 	%f181, 0f00000000;
	@%p6 bra 	$L__BB0_80;
	add.s32 	%r49, %r4, %r36;
	mul.lo.s32 	%r6, %r32, %r3;
	add.s32 	%r50, %r4, 1;
	max.s32 	%r51, %r49, %r50;
	sub.s32 	%r52, %r51, %r4;
	and.b32  	%r7, %r52, 15;
	and.b32  	%r8, %r52, 7;
	add.s32 	%r9, %r8, -1;
	sub.s32 	%r10, %r4, %r51;
	and.b32  	%r11, %r52, 3;
	and.b32  	%r53, %r52, -16;
	neg.s32 	%r12, %r53;
	add.s32 	%r13, %r89, %r36;
	mov.f32 	%f181, 0f00000000;
$L__BB0_3:
	setp.gt.u32 	%p7, %r10, -16;
	add.s32 	%r54, %r89, %r6;
	mul.lo.s32 	%r15, %r54, %r31;
	mov.u32 	%r94, %r4;
	@%p7 bra 	$L__BB0_39;
	add.s32 	%r92, %r4, 7;
	add.s32 	%r91, %r4, %r15;
	mov.u32 	%r90, %r12;
$L__BB0_5:
	.pragma "nounroll";
	setp.ge.s32 	%p8, %r89, %r32;
	add.s32 	%r55, %r92, -7;
	setp.ge.s32 	%p9, %r55, %r31;
	or.pred  	%p10, %p8, %p9;
	mul.wide.s32 	%rd8, %r91, 4;
	add.s64 	%rd2, %rd1, %rd8;
	mov.f32 	%f144, 0f00000000;
	@%p10 bra 	$L__BB0_7;
	ld.global.f32 	%f144, [%rd2];
$L__BB0_7:
	add.f32 	%f5, %f181, %f144;
	add.s32 	%r56, %r92, -6;
	setp.ge.s32 	%p12, %r56, %r31;
	or.pred  	%p13, %p8, %p12;
	mov.f32 	%f145, 0f00000000;
	@%p13 bra 	$L__BB0_9;
	ld.global.f32 	%f145, [%rd2+4];
$L__BB0_9:
	add.f32 	%f8, %f5, %f145;
	add.s32 	%r57, %r92, -5;
	setp.ge.s32 	%p15, %r57, %r31;
	or.pred  	%p16, %p8, %p15;
	mov.f32 	%f146, 0f00000000;
	@%p16 bra 	$L__BB0_11;
	ld.global.f32 	%f146, [%rd2+8];
$L__BB0_11:
	add.f32 	%f11, %f8, %f146;
	add.s32 	%r58, %r92, -4;
	setp.ge.s32 	%p18, %r58, %r31;
	or.pred  	%p19, %p8, %p18;
	mov.f32 	%f147, 0f00000000;
	@%p19 bra 	$L__BB0_13;
	ld.global.f32 	%f147, [%rd2+12];
$L__BB0_13:
	add.f32 	%f14, %f11, %f147;
	add.s32 	%r59, %r92, -3;
	setp.ge.s32 	%p21, %r59, %r31;
	or.pred  	%p22, %p8, %p21;
	mov.f32 	%f148, 0f00000000;
	@%p22 bra 	$L__BB0_15;
	ld.global.f32 	%f148, [%rd2+16];
$L__BB0_15:
	add.f32 	%f17, %f14, %f148;
	add.s32 	%r60, %r92, -2;
	setp.ge.s32 	%p24, %r60, %r31;
	or.pred  	%p25, %p8, %p24;
	mov.f32 	%f149, 0f00000000;
	@%p25 bra 	$L__BB0_17;
	ld.global.f32 	%f149, [%rd2+20];
$L__BB0_17:
	add.f32 	%f20, %f17, %f149;
	add.s32 	%r61, %r92, -1;
	setp.ge.s32 	%p27, %r61, %r31;
	or.pred  	%p28, %p8, %p27;
	mov.f32 	%f150, 0f00000000;
	@%p28 bra 	$L__BB0_19;
	ld.global.f32 	%f150, [%rd2+24];
$L__BB0_19:
	add.f32 	%f23, %f20, %f150;
	setp.ge.s32 	%p30, %r92, %r31;
	or.pred  	%p31, %p8, %p30;
	mov.f32 	%f151, 0f00000000;
	@%p31 bra 	$L__BB0_21;
	ld.global.f32 	%f151, [%rd2+28];
$L__BB0_21:
	add.f32 	%f26, %f23, %f151;
	add.s32 	%r62, %r92, 1;
	setp.ge.s32 	%p33, %r62, %r31;
	or.pred  	%p34, %p8, %p33;
	mov.f32 	%f152, 0f00000000;
	@%p34 bra 	$L__BB0_23;
	ld.global.f32 	%f152, [%rd2+32];
$L__BB0_23:
	add.f32 	%f29, %f26, %f152;
	add.s32 	%r63, %r92, 2;
	setp.ge.s32 	%p36, %r63, %r31;
	or.pred  	%p37, %p8, %p36;
	mov.f32 	%f153, 0f00000000;
	@%p37 bra 	$L__BB0_25;
	ld.global.f32 	%f153, [%rd2+36];
$L__BB0_25:
	add.f32 	%f32, %f29, %f153;
	add.s32 	%r64, %r92, 3;
	setp.ge.s32 	%p39, %r64, %r31;
	or.pred  	%p40, %p8, %p39;
	mov.f32 	%f154, 0f00000000;
	@%p40 bra 	$L__BB0_27;
	ld.global.f32 	%f154, [%rd2+40];
$L__BB0_27:
	add.f32 	%f35, %f32, %f154;
	add.s32 	%r65, %r92, 4;
	setp.ge.s32 	%p42, %r65, %r31;
	or.pred  	%p43, %p8, %p42;
	mov.f32 	%f155, 0f00000000;
	@%p43 bra 	$L__BB0_29;
	ld.global.f32 	%f155, [%rd2+44];
$L__BB0_29:
	add.f32 	%f38, %f35, %f155;
	add.s32 	%r66, %r92, 5;
	setp.ge.s32 	%p45, %r66, %r31;
	or.pred  	%p46, %p8, %p45;
	mov.f32 	%f156, 0f00000000;
	@%p46 bra 	$L__BB0_31;
	ld.global.f32 	%f156, [%rd2+48];
$L__BB0_31:
	add.f32 	%f41, %f38, %f156;
	add.s32 	%r67, %r92, 6;
	setp.ge.s32 	%p48, %r67, %r31;
	or.pred  	%p49, %p8, %p48;
	mov.f32 	%f157, 0f00000000;
	@%p49 bra 	$L__BB0_33;
	ld.global.f32 	%f157, [%rd2+52];
$L__BB0_33:
	add.f32 	%f44, %f41, %f157;
	add.s32 	%r68, %r92, 7;
	setp.ge.s32 	%p51, %r68, %r31;
	or.pred  	%p52, %p8, %p51;
	mov.f32 	%f158, 0f00000000;
	@%p52 bra 	$L__BB0_35;
	ld.global.f32 	%f158, [%rd2+56];
$L__BB0_35:
	add.f32 	%f47, %f44, %f158;
	add.s32 	%r69, %r92, 8;
	setp.ge.s32 	%p54, %r69, %r31;
	or.pred  	%p55, %p8, %p54;
	mov.f32 	%f159, 0f00000000;
	@%p55 bra 	$L__BB0_37;
	ld.global.f32 	%f159, [%rd2+60];
$L__BB0_37:
	add.f32 	%f181, %f47, %f159;
	add.s32 	%r92, %r92, 16;
	add.s32 	%r91, %r91, 16;
	add.s32 	%r90, %r90, 16;
	setp.ne.s32 	%p56, %r90, 0;
	@%p56 bra 	$L__BB0_5;
	add.s32 	%r94, %r92, -7;
$L__BB0_39:
	setp.eq.s32 	%p57, %r7, 0;
	@%p57 bra 	$L__BB0_79;
	add.s32 	%r70, %r7, -1;
	setp.lt.u32 	%p58, %r70, 7;
	@%p58 bra 	$L__BB0_58;
	setp.ge.s32 	%p59, %r89, %r32;
	setp.ge.s32 	%p60, %r94, %r31;
	or.pred  	%p61, %p59, %p60;
	add.s32 	%r71, %r94, %r15;
	mul.wide.s32 	%rd9, %r71, 4;
	add.s64 	%rd3, %rd1, %rd9;
	mov.f32 	%f162, 0f00000000;
	@%p61 bra 	$L__BB0_43;
	ld.global.f32 	%f162, [%rd3];
$L__BB0_43:
	add.f32 	%f55, %f181, %f162;
	add.s32 	%r72, %r94, 1;
	setp.ge.s32 	%p63, %r72, %r31;
	or.pred  	%p64, %p59, %p63;
	mov.f32 	%f163, 0f00000000;
	@%p64 bra 	$L__BB0_45;
	ld.global.f32 	%f163, [%rd3+4];
$L__BB0_45:
	add.f32 	%f58, %f55, %f163;
	add.s32 	%r73, %r94, 2;
	setp.ge.s32 	%p66, %r73, %r31;
	or.pred  	%p67, %p59, %p66;
	mov.f32 	%f164, 0f00000000;
	@%p67 bra 	$L__BB0_47;
	ld.global.f32 	%f164, [%rd3+8];
$L__BB0_47:
	add.f32 	%f61, %f58, %f164;
	add.s32 	%r74, %r94, 3;
	setp.ge.s32 	%p69, %r74, %r31;
	or.pred  	%p70, %p59, %p69;
	mov.f32 	%f165, 0f00000000;
	@%p70 bra 	$L__BB0_49;
	ld.global.f32 	%f165, [%rd3+12];
$L__BB0_49:
	add.f32 	%f64, %f61, %f165;
	add.s32 	%r75, %r94, 4;
	setp.ge.s32 	%p72, %r75, %r31;
	or.pred  	%p73, %p59, %p72;
	mov.f32 	%f166, 0f00000000;
	@%p73 bra 	$L__BB0_51;
	ld.global.f32 	%f166, [%rd3+16];
$L__BB0_51:
	add.f32 	%f67, %f64, %f166;
	add.s32 	%r76, %r94, 5;
	setp.ge.s32 	%p75, %r76, %r31;
	or.pred  	%p76, %p59, %p75;
	mov.f32 	%f167, 0f00000000;
	@%p76 bra 	$L__BB0_53;
	ld.global.f32 	%f167, [%rd3+20];
$L__BB0_53:
	add.f32 	%f70, %f67, %f167;
	add.s32 	%r77, %r94, 6;
	setp.ge.s32 	%p78, %r77, %r31;
	or.pred  	%p79, %p59, %p78;
	mov.f32 	%f168, 0f00000000;
	@%p79 bra 	$L__BB0_55;
	ld.global.f32 	%f168, [%rd3+24];
$L__BB0_55:
	add.f32 	%f73, %f70, %f168;
	add.s32 	%r78, %r94, 7;
	setp.ge.s32 	%p81, %r78, %r31;
	or.pred  	%p82, %p59, %p81;
	mov.f32 	%f169, 0f00000000;
	@%p82 bra 	$L__BB0_57;
	ld.global.f32 	%f169, [%rd3+28];
$L__BB0_57:
	add.f32 	%f181, %f73, %f169;
	add.s32 	%r94, %r94, 8;
$L__BB0_58:
	setp.eq.s32 	%p83, %r8, 0;
	@%p83 bra 	$L__BB0_79;
	setp.lt.u32 	%p84, %r9, 3;
	@%p84 bra 	$L__BB0_69;
	setp.ge.s32 	%p85, %r89, %r32;
	setp.ge.s32 	%p86, %r94, %r31;
	or.pred  	%p87, %p85, %p86;
	add.s32 	%r79, %r94, %r15;
	mul.wide.s32 	%rd10, %r79, 4;
	add.s64 	%rd4, %rd1, %rd10;
	mov.f32 	%f172, 0f00000000;
	@%p87 bra 	$L__BB0_62;
	ld.global.f32 	%f172, [%rd4];
$L__BB0_62:
	add.f32 	%f81, %f181, %f172;
	add.s32 	%r80, %r94, 1;
	setp.ge.s32 	%p89, %r80, %r31;
	or.pred  	%p90, %p85, %p89;
	mov.f32 	%f173, 0f00000000;
	@%p90 bra 	$L__BB0_64;
	ld.global.f32 	%f173, [%rd4+4];
$L__BB0_64:
	add.f32 	%f84, %f81, %f173;
	add.s32 	%r81, %r94, 2;
	setp.ge.s32 	%p92, %r81, %r31;
	or.pred  	%p93, %p85, %p92;
	mov.f32 	%f174, 0f00000000;
	@%p93 bra 	$L__BB0_66;
	ld.global.f32 	%f174, [%rd4+8];
$L__BB0_66:
	add.f32 	%f87, %f84, %f174;
	add.s32 	%r82, %r94, 3;
	setp.ge.s32 	%p95, %r82, %r31;
	or.pred  	%p96, %p85, %p95;
	mov.f32 	%f175, 0f00000000;
	@%p96 bra 	$L__BB0_68;
	ld.global.f32 	%f175, [%rd4+12];
$L__BB0_68:
	add.f32 	%f181, %f87, %f175;
	add.s32 	%r94, %r94, 4;
$L__BB0_69:
	setp.eq.s32 	%p97, %r11, 0;
	@%p97 bra 	$L__BB0_79;
	setp.ge.s32 	%p98, %r89, %r32;
	setp.ge.s32 	%p99, %r94, %r31;
	or.pred  	%p100, %p98, %p99;
	add.s32 	%r83, %r94, %r15;
	mul.wide.s32 	%rd11, %r83, 4;
	add.s64 	%rd5, %rd1, %rd11;
	mov.f32 	%f178, 0f00000000;
	@%p100 bra 	$L__BB0_72;
	ld.global.f32 	%f178, [%rd5];
$L__BB0_72:
	setp.eq.s32 	%p101, %r11, 1;
	add.f32 	%f181, %f181, %f178;
	@%p101 bra 	$L__BB0_79;
	add.s32 	%r84, %r94, 1;
	setp.ge.s32 	%p103, %r84, %r31;
	or.pred  	%p104, %p98, %p103;
	mov.f32 	%f179, 0f00000000;
	@%p104 bra 	$L__BB0_75;
	ld.global.f32 	%f179, [%rd5+4];
$L__BB0_75:
	setp.eq.s32 	%p105, %r11, 2;
	add.f32 	%f181, %f181, %f179;
	@%p105 bra 	$L__BB0_79;
	add.s32 	%r85, %r94, 2;
	setp.ge.s32 	%p107, %r85, %r31;
	or.pred  	%p108, %p98, %p107;
	mov.f32 	%f180, 0f00000000;
	@%p108 bra 	$L__BB0_78;
	ld.global.f32 	%f180, [%rd5+8];
$L__BB0_78:
	add.f32 	%f181, %f181, %f180;
$L__BB0_79:
	add.s32 	%r89, %r89, 1;
	setp.lt.s32 	%p109, %r89, %r13;
	@%p109 bra 	$L__BB0_3;
$L__BB0_80:
	mul.lo.s32 	%r86, %r36, %r36;
	cvt.rn.f32.u32 	%f140, %r86;
	div.rn.f32 	%f141, %f181, %f140;
	mad.lo.s32 	%r87, %r37, %r3, %r45;
	mad.lo.s32 	%r88, %r87, %r33, %r1;
	cvta.to.global.u64 	%rd12, %rd6;
	mul.wide.s32 	%rd13, %r88, 4;
	add.s64 	%rd14, %rd12, %rd13;
	st.global.f32 	[%rd14], %f141;
$L__BB0_81:
	ret;

}
	// .globl	_Z30inverse_avg_pooling_monolithicPfS_S_iiiiiii
.visible .entry _Z30inverse_avg_pooling_monolithicPfS_S_iiiiiii(
	.param .u64 .ptr .align 1 _Z30inverse_avg_pooling_monolithicPfS_S_iiiiiii_param_0,
	.param .u64 .ptr .align 1 _Z30inverse_avg_pooling_monolithicPfS_S_iiiiiii_param_1,
	.param .u64 .ptr .align 1 _Z30inverse_avg_pooling_monolithicPfS_S_iiiiiii_param_2,
	.param .u32 _Z30inverse_avg_pooling_monolithicPfS_S_iiiiiii_param_3,
	.param .u32 _Z30inverse_avg_pooling_monolithicPfS_S_iiiiiii_param_4,
	.param .u32 _Z30inverse_avg_pooling_monolithicPfS_S_iiiiiii_param_5,
	.param .u32 _Z30inverse_avg_pooling_monolithicPfS_S_iiiiiii_param_6,
	.param .u32 _Z30inverse_avg_pooling_monolithicPfS_S_iiiiiii_param_7,
	.param .u32 _Z30inverse_avg_pooling_monolithicPfS_S_iiiiiii_param_8,
	.param .u32 _Z30inverse_avg_pooling_monolithicPfS_S_iiiiiii_param_9
)
{
	.local .align 16 .b8 	__local_depot1[16];
	.reg .b64 	%SP;
	.reg .b64 	%SPL;
	.reg .pred 	%p<36>;
	.reg .b32 	%r<126>;
	.reg .b32 	%f<148>;
	.reg .b64 	%rd<91>;

	mov.u64 	%SPL, __local_depot1;
	ld.param.u64 	%rd11, [_Z30inverse_avg_pooling_monolithicPfS_S_iiiiiii_param_1];
	ld.param.u64 	%rd12, [_Z30inverse_avg_pooling_monolithicPfS_S_iiiiiii_param_2];
	ld.param.u32 	%r53, [_Z30inverse_avg_pooling_monolithicPfS_S_iiiiiii_param_3];
	ld.param.u32 	%r59, [_Z30inverse_avg_pooling_monolithicPfS_S_iiiiiii_param_4];
	ld.param.u32 	%r55, [_Z30inverse_avg_pooling_monolithicPfS_S_iiiiiii_param_5];
	ld.param.u32 	%r56, [_Z30inverse_avg_pooling_monolithicPfS_S_iiiiiii_param_6];
	ld.param.u32 	%r60, [_Z30inverse_avg_pooling_monolithicPfS_S_iiiiiii_param_7];
	ld.param.u32 	%r57, [_Z30inverse_avg_pooling_monolithicPfS_S_iiiiiii_param_8];
	ld.param.u32 	%r58, [_Z30inverse_avg_pooling_monolithicPfS_S_iiiiiii_param_9];
	cvta.to.global.u64 	%rd1, %rd12;
	cvta.to.global.u64 	%rd2, %rd11;
	add.u64 	%rd3, %SPL, 0;
	mov.u32 	%r61, %ntid.x;
	mov.u32 	%r62, %ctaid.x;
	mov.u32 	%r63, %tid.x;
	mad.lo.s32 	%r1, %r61, %r62, %r63;
	mov.u32 	%r64, %ntid.y;
	mov.u32 	%r65, %ctaid.y;
	mov.u32 	%r66, %tid.y;
	mad.lo.s32 	%r67, %r64, %r65, %r66;
	mov.u32 	%r68, %ntid.z;
	mov.u32 	%r69, %ctaid.z;
	mov.u32 	%r70, %tid.z;
	mad.lo.s32 	%r3, %r68, %r69, %r70;
	setp.ge.s32 	%p1, %r1, %r53;
	setp.ge.s32 	%p2, %r67, %r59;
	or.pred  	%p3, %p1, %p2;
	setp.ge.s32 	%p4, %r3, %r60;
	or.pred  	%p5, %p3, %p4;
	@%p5 bra 	$L__BB1_46;
	mul.lo.s32 	%r71, %r55, %r3;
	mul.lo.s32 	%r72, %r71, %r56;
	mad.lo.s32 	%r73, %r55, %r67, %r1;
	mad.lo.s32 	%r74, %r73, %r57, %r72;
	cvt.s64.s32 	%rd4, %r74;
	setp.lt.s32 	%p6, %r58, 1;
	mov.f32 	%f146, 0f00000000;
	@%p6 bra 	$L__BB1_17;
	and.b32  	%r4, %r58, 15;
	and.b32  	%r5, %r58, 7;
	and.b32  	%r6, %r58, 3;
	mov.b32 	%r110, 0;
	mov.f32 	%f146, 0f00000000;
$L__BB1_3:
	setp.lt.u32 	%p7, %r58, 16;
	mul.lo.s32 	%r8, %r110, %r55;
	mul.lo.s32 	%r9, %r110, %r58;
	mov.b32 	%r113, 0;
	@%p7 bra 	$L__BB1_6;
	mov.b32 	%r111, 0;
$L__BB1_5:
	.pragma "nounroll";
	add.s32 	%r78, %r111, %r8;
	cvt.s64.s32 	%rd14, %r78;
	add.s64 	%rd15, %rd14, %rd4;
	shl.b64 	%rd16, %rd15, 2;
	add.s64 	%rd17, %rd1, %rd16;
	ld.global.f32 	%f20, [%rd17];
	add.s32 	%r79, %r111, %r9;
	mul.wide.u32 	%rd18, %r79, 4;
	add.s64 	%rd19, %rd3, %rd18;
	st.local.f32 	[%rd19], %f20;
	add.f32 	%f21, %f146, %f20;
	ld.global.f32 	%f22, [%rd17+4];
	st.local.f32 	[%rd19+4], %f22;
	add.f32 	%f23, %f21, %f22;
	ld.global.f32 	%f24, [%rd17+8];
	st.local.f32 	[%rd19+8], %f24;
	add.f32 	%f25, %f23, %f24;
	ld.global.f32 	%f26, [%rd17+12];
	st.local.f32 	[%rd19+12], %f26;
	add.f32 	%f27, %f25, %f26;
	ld.global.f32 	%f28, [%rd17+16];
	st.local.f32 	[%rd19+16], %f28;
	add.f32 	%f29, %f27, %f28;
	ld.global.f32 	%f30, [%rd17+20];
	st.local.f32 	[%rd19+20], %f30;
	add.f32 	%f31, %f29, %f30;
	ld.global.f32 	%f32, [%rd17+24];
	st.local.f32 	[%rd19+24], %f32;
	add.f32 	%f33, %f31, %f32;
	ld.global.f32 	%f34, [%rd17+28];
	st.local.f32 	[%rd19+28], %f34;
	add.f32 	%f35, %f33, %f34;
	ld.global.f32 	%f36, [%rd17+32];
	st.local.f32 	[%rd19+32], %f36;
	add.f32 	%f37, %f35, %f36;
	ld.global.f32 	%f38, [%rd17+36];
	st.local.f32 	[%rd19+36], %f38;
	add.f32 	%f39, %f37, %f38;
	ld.global.f32 	%f40, [%rd17+40];
	st.local.f32 	[%rd19+40], %f40;
	add.f32 	%f41, %f39, %f40;
	ld.global.f32 	%f42, [%rd17+44];
	st.local.f32 	[%rd19+44], %f42;
	add.f32 	%f43, %f41, %f42;
	ld.global.f32 	%f44, [%rd17+48];
	st.local.f32 	[%rd19+48], %f44;
	add.f32 	%f45, %f43, %f44;
	ld.global.f32 	%f46, [%rd17+52];
	st.local.f32 	[%rd19+52], %f46;
	add.f32 	%f47, %f45, %f46;
	ld.global.f32 	%f48, [%rd17+56];
	st.local.f32 	[%rd19+56], %f48;
	add.f32 	%f49, %f47, %f48;
	ld.global.f32 	%f50, [%rd17+60];
	st.local.f32 	[%rd19+60], %f50;
	add.f32 	%f146, %f49, %f50;
	add.s32 	%r111, %r111, 16;
	and.b32  	%r113, %r58, 2147483632;
	setp.ne.s32 	%p8, %r111, %r113;
	@%p8 bra 	$L__BB1_5;
$L__BB1_6:
	setp.eq.s32 	%p9, %r4, 0;
	@%p9 bra 	$L__BB1_16;
	add.s32 	%r80, %r4, -1;
	setp.lt.u32 	%p10, %r80, 7;
	@%p10 bra 	$L__BB1_9;
	add.s32 	%r81, %r113, %r8;
	cvt.s64.s32 	%rd20, %r81;
	add.s64 	%rd21, %rd20, %rd4;
	shl.b64 	%rd22, %rd21, 2;
	add.s64 	%rd23, %rd1, %rd22;
	ld.global.f32 	%f52, [%rd23];
	add.s32 	%r82, %r113, %r9;
	mul.wide.u32 	%rd24, %r82, 4;
	add.s64 	%rd25, %rd3, %rd24;
	st.local.f32 	[%rd25], %f52;
	add.f32 	%f53, %f146, %f52;
	ld.global.f32 	%f54, [%rd23+4];
	cvt.u64.u32 	%rd26, %r9;
	cvt.u64.u32 	%rd27, %r113;
	add.s64 	%rd28, %rd27, %rd26;
	shl.b64 	%rd29, %rd28, 2;
	add.s64 	%rd30, %rd3, %rd29;
	st.local.f32 	[%rd30+4], %f54;
	add.f32 	%f55, %f53, %f54;
	ld.global.f32 	%f56, [%rd23+8];
	st.local.f32 	[%rd30+8], %f56;
	add.f32 	%f57, %f55, %f56;
	ld.global.f32 	%f58, [%rd23+12];
	st.local.f32 	[%rd30+12], %f58;
	add.f32 	%f59, %f57, %f58;
	ld.global.f32 	%f60, [%rd23+16];
	st.local.f32 	[%rd30+16], %f60;
	add.f32 	%f61, %f59, %f60;
	ld.global.f32 	%f62, [%rd23+20];
	st.local.f32 	[%rd30+20], %f62;
	add.f32 	%f63, %f61, %f62;
	ld.global.f32 	%f64, [%rd23+24];
	st.local.f32 	[%rd30+24], %f64;
	add.f32 	%f65, %f63, %f64;
	ld.global.f32 	%f66, [%rd23+28];
	st.local.f32 	[%rd30+28], %f66;
	add.f32 	%f146, %f65, %f66;
	add.s32 	%r113, %r113, 8;
$L__BB1_9:
	setp.eq.s32 	%p11, %r5, 0;
	@%p11 bra 	$L__BB1_16;
	add.s32 	%r83, %r5, -1;
	setp.lt.u32 	%p12, %r83, 3;
	@%p12 bra 	$L__BB1_12;
	add.s32 	%r84, %r113, %r8;
	cvt.s64.s32 	%rd31, %r84;
	add.s64 	%rd32, %rd31, %rd4;
	shl.b64 	%rd33, %rd32, 2;
	add.s64 	%rd34, %rd1, %rd33;
	ld.global.f32 	%f68, [%rd34];
	add.s32 	%r85, %r113, %r9;
	mul.wide.u32 	%rd35, %r85, 4;
	add.s64 	%rd36, %rd3, %rd35;
	st.local.f32 	[%rd36], %f68;
	add.f32 	%f69, %f146, %f68;
	ld.global.f32 	%f70, [%rd34+4];
	cvt.u64.u32 	%rd37, %r9;
	cvt.u64.u32 	%rd38, %r113;
	add.s64 	%rd39, %rd38, %rd37;
	shl.b64 	%rd40, %rd39, 2;
	add.s64 	%rd41, %rd3, %rd40;
	st.local.f32 	[%rd41+4], %f70;
	add.f32 	%f71, %f69, %f70;
	ld.global.f32 	%f72, [%rd34+8];
	st.local.f32 	[%rd41+8], %f72;
	add.f32 	%f73, %f71, %f72;
	ld.global.f32 	%f74, [%rd34+12];
	st.local.f32 	[%rd41+12], %f74;
	add.f32 	%f146, %f73, %f74;
	add.s32 	%r113, %r113, 4;
$L__BB1_12:
	setp.eq.s32 	%p13, %r6, 0;
	@%p13 bra 	$L__BB1_16;
	setp.eq.s32 	%p14, %r6, 1;
	add.s32 	%r86, %r113, %r8;
	cvt.s64.s32 	%rd42, %r86;
	add.s64 	%rd43, %rd42, %rd4;
	shl.b64 	%rd44, %rd43, 2;
	add.s64 	%rd5, %rd1, %rd44;
	ld.global.f32 	%f75, [%rd5];
	add.s32 	%r87, %r113, %r9;
	mul.wide.u32 	%rd45, %r87, 4;
	add.s64 	%rd46, %rd3, %rd45;
	st.local.f32 	[%rd46], %f75;
	add.f32 	%f146, %f146, %f75;
	@%p14 bra 	$L__BB1_16;
	setp.eq.s32 	%p15, %r6, 2;
	ld.global.f32 	%f76, [%rd5+4];
	cvt.u64.u32 	%rd47, %r9;
	cvt.u64.u32 	%rd48, %r113;
	add.s64 	%rd49, %rd48, %rd47;
	shl.b64 	%rd50, %rd49, 2;
	add.s64 	%rd6, %rd3, %rd50;
	st.local.f32 	[%rd6+4], %f76;
	add.f32 	%f146, %f146, %f76;
	@%p15 bra 	$L__BB1_16;
	ld.global.f32 	%f77, [%rd5+8];
	st.local.f32 	[%rd6+8], %f77;
	add.f32 	%f146, %f146, %f77;
$L__BB1_16:
	add.s32 	%r110, %r110, 1;
	setp.ne.s32 	%p16, %r110, %r58;
	@%p16 bra 	$L__BB1_3;
$L__BB1_17:
	shl.b64 	%rd51, %rd4, 2;
	add.s64 	%rd7, %rd2, %rd51;
	setp.eq.f32 	%p17, %f146, 0f00000000;
	@%p17 bra 	$L__BB1_32;
	setp.lt.s32 	%p18, %r58, 1;
	@%p18 bra 	$L__BB1_46;
	ld.param.u64 	%rd90, [_Z30inverse_avg_pooling_monolithicPfS_S_iiiiiii_param_0];
	mad.lo.s32 	%r89, %r59, %r3, %r67;
	mad.lo.s32 	%r90, %r89, %r53, %r1;
	cvta.to.global.u64 	%rd52, %rd90;
	mul.wide.s32 	%rd53, %r90, 4;
	add.s64 	%rd8, %rd52, %rd53;
	and.b32  	%r19, %r58, 7;
	add.s32 	%r20, %r19, -1;
	and.b32  	%r21, %r58, 3;
	and.b32  	%r22, %r58, 2147483640;
	and.b32  	%r23, %r58, 1;
	mov.b32 	%r121, 0;
$L__BB1_20:
	setp.lt.u32 	%p19, %r58, 8;
	mul.lo.s32 	%r43, %r121, %r58;
	mul.lo.s32 	%r44, %r121, %r55;
	mov.b32 	%r124, 0;
	@%p19 bra 	$L__BB1_23;
	mov.b32 	%r122, 0;
$L__BB1_22:
	.pragma "nounroll";
	add.s32 	%r93, %r122, %r43;
	mul.wide.u32 	%rd54, %r93, 4;
	add.s64 	%rd55, %rd3, %rd54;
	ld.local.f32 	%f78, [%rd55];
	div.rn.f32 	%f79, %f78, %f146;
	ld.global.f32 	%f80, [%rd8];
	mul.f32 	%f81, %f79, %f80;
	add.s32 	%r94, %r122, %r44;
	mul.wide.s32 	%rd56, %r94, 4;
	add.s64 	%rd57, %rd7, %rd56;
	st.global.f32 	[%rd57], %f81;
	ld.local.f32 	%f82, [%rd55+4];
	div.rn.f32 	%f83, %f82, %f146;
	ld.global.f32 	%f84, [%rd8];
	mul.f32 	%f85, %f83, %f84;
	st.global.f32 	[%rd57+4], %f85;
	ld.local.f32 	%f86, [%rd55+8];
	div.rn.f32 	%f87, %f86, %f146;
	ld.global.f32 	%f88, [%rd8];
	mul.f32 	%f89, %f87, %f88;
	st.global.f32 	[%rd57+8], %f89;
	ld.local.f32 	%f90, [%rd55+12];
	div.rn.f32 	%f91, %f90, %f146;
	ld.global.f32 	%f92, [%rd8];
	mul.f32 	%f93, %f91, %f92;
	st.global.f32 	[%rd57+12], %f93;
	ld.local.f32 	%f94, [%rd55+16];
	div.rn.f32 	%f95, %f94, %f146;
	ld.global.f32 	%f96, [%rd8];
	mul.f32 	%f97, %f95, %f96;
	st.global.f32 	[%rd57+16], %f97;
	ld.local.f32 	%f98, [%rd55+20];
	div.rn.f32 	%f99, %f98, %f146;
	ld.global.f32 	%f100, [%rd8];
	mul.f32 	%f101, %f99, %f100;
	st.global.f32 	[%rd57+20], %f101;
	ld.local.f32 	%f102, [%rd55+24];
	div.rn.f32 	%f103, %f102, %f146;
	ld.global.f32 	%f104, [%rd8];
	mul.f32 	%f105, %f103, %f104;
	st.global.f32 	[%rd57+24], %f105;
	ld.local.f32 	%f106, [%rd55+28];
	div.rn.f32 	%f107, %f106, %f146;
	ld.global.f32 	%f108, [%rd8];
	mul.f32 	%f109, %f107, %f108;
	st.global.f32 	[%rd57+28], %f109;
	add.s32 	%r122, %r122, 8;
	setp.ne.s32 	%p20, %r122, %r22;
	mov.u32 	%r124, %r22;
	@%p20 bra 	$L__BB1_22;
$L__BB1_23:
	setp.eq.s32 	%p21, %r19, 0;
	@%p21 bra 	$L__BB1_31;
	setp.lt.u32 	%p22, %r20, 3;
	@%p22 bra 	$L__BB1_26;
	add.s32 	%r95, %r124, %r43;
	mul.wide.u32 	%rd58, %r95, 4;
	add.s64 	%rd59, %rd3, %rd58;
	ld.local.f32 	%f110, [%rd59];
	div.rn.f32 	%f111, %f110, %f146;
	ld.global.f32 	%f112, [%rd8];
	mul.f32 	%f113, %f111, %f112;
	add.s32 	%r96, %r124, %r44;
	mul.wide.s32 	%rd60, %r96, 4;
	add.s64 	%rd61, %rd7, %rd60;
	st.global.f32 	[%rd61], %f113;
	cvt.u64.u32 	%rd62, %r43;
	cvt.u64.u32 	%rd63, %r124;
	add.s64 	%rd64, %rd63, %rd62;
	shl.b64 	%rd65, %rd64, 2;
	add.s64 	%rd66, %rd3, %rd65;
	ld.local.f32 	%f114, [%rd66+4];
	div.rn.f32 	%f115, %f114, %f146;
	ld.global.f32 	%f116, [%rd8];
	mul.f32 	%f117, %f115, %f116;
	st.global.f32 	[%rd61+4], %f117;
	ld.local.f32 	%f118, [%rd66+8];
	div.rn.f32 	%f119, %f118, %f146;
	ld.global.f32 	%f120, [%rd8];
	mul.f32 	%f121, %f119, %f120;
	st.global.f32 	[%rd61+8], %f121;
	ld.local.f32 	%f122, [%rd66+12];
	div.rn.f32 	%f123, %f122, %f146;
	ld.global.f32 	%f124, [%rd8];
	mul.f32 	%f125, %f123, %f124;
	st.global.f32 	[%rd61+12], %f125;
	add.s32 	%r124, %r124, 4;
$L__BB1_26:
	setp.eq.s32 	%p23, %r21, 0;
	@%p23 bra 	$L__BB1_31;
	setp.eq.s32 	%p24, %r21, 1;
	@%p24 bra 	$L__BB1_29;
	add.s32 	%r97, %r124, %r43;
	mul.wide.u32 	%rd67, %r97, 4;
	add.s64 	%rd68, %rd3, %rd67;
	ld.local.f32 	%f126, [%rd68];
	div.rn.f32 	%f127, %f126, %f146;
	ld.global.f32 	%f128, [%rd8];
	mul.f32 	%f129, %f127, %f128;
	add.s32 	%r98, %r124, %r44;
	mul.wide.s32 	%rd69, %r98, 4;
	add.s64 	%rd70, %rd7, %rd69;
	st.global.f32 	[%rd70], %f129;
	cvt.u64.u32 	%rd71, %r43;
	cvt.u64.u32 	%rd72, %r124;
	add.s64 	%rd73, %rd72, %rd71;
	shl.b64 	%rd74, %rd73, 2;
	add.s64 	%rd75, %rd3, %rd74;
	ld.local.f32 	%f130, [%rd75+4];
	div.rn.f32 	%f131, %f130, %f146;
	ld.global.f32 	%f132, [%rd8];
	mul.f32 	%f133, %f131, %f132;
	st.global.f32 	[%rd70+4], %f133;
	add.s32 	%r124, %r124, 2;
$L__BB1_29:
	setp.eq.s32 	%p25, %r23, 0;
	@%p25 bra 	$L__BB1_31;
	add.s32 	%r99, %r124, %r43;
	mul.wide.u32 	%rd76, %r99, 4;
	add.s64 	%rd77, %rd3, %rd76;
	ld.local.f32 	%f134, [%rd77];
	div.rn.f32 	%f135, %f134, %f146;
	ld.global.f32 	%f136, [%rd8];
	mul.f32 	%f137, %f135, %f136;
	add.s32 	%r100, %r124, %r44;
	mul.wide.s32 	%rd78, %r100, 4;
	add.s64 	%rd79, %rd7, %rd78;
	st.global.f32 	[%rd79], %f137;
$L__BB1_31:
	add.s32 	%r121, %r121, 1;
	setp.ne.s32 	%p26, %r121, %r58;
	@%p26 bra 	$L__BB1_20;
	bra.uni 	$L__BB1_46;
$L__BB1_32:
	setp.lt.s32 	%p27, %r58, 1;
	@%p27 bra 	$L__BB1_46;
	and.b32  	%r24, %r58, 7;
	add.s32 	%r25, %r24, -1;
	and.b32  	%r26, %r58, 3;
	and.b32  	%r27, %r58, 2147483640;
	and.b32  	%r28, %r58, 1;
	neg.s32 	%r29, %r27;
	add.s64 	%rd81, %rd51, %rd2;
	add.s64 	%rd9, %rd81, 16;
	mov.b32 	%r115, 0;
$L__BB1_34:
	setp.lt.u32 	%p28, %r58, 8;
	mul.lo.s32 	%r31, %r115, %r55;
	mov.b32 	%r119, 0;
	@%p28 bra 	$L__BB1_37;
	mov.u32 	%r116, %r31;
	mov.u32 	%r117, %r29;
$L__BB1_36:
	.pragma "nounroll";
	mul.wide.s32 	%rd82, %r116, 4;
	add.s64 	%rd83, %rd9, %rd82;
	mov.b32 	%r103, 0;
	st.global.u32 	[%rd83+-16], %r103;
	st.global.u32 	[%rd83+-12], %r103;
	st.global.u32 	[%rd83+-8], %r103;
	st.global.u32 	[%rd83+-4], %r103;
	st.global.u32 	[%rd83], %r103;
	st.global.u32 	[%rd83+4], %r103;
	st.global.u32 	[%rd83+8], %r103;
	st.global.u32 	[%rd83+12], %r103;
	add.s32 	%r117, %r117, 8;
	add.s32 	%r116, %r116, 8;
	setp.ne.s32 	%p29, %r117, 0;
	mov.u32 	%r119, %r27;
	@%p29 bra 	$L__BB1_36;
$L__BB1_37:
	setp.eq.s32 	%p30, %r24, 0;
	@%p30 bra 	$L__BB1_45;
	setp.lt.u32 	%p31, %r25, 3;
	@%p31 bra 	$L__BB1_40;
	add.s32 	%r104, %r119, %r31;
	mul.wide.s32 	%rd84, %r104, 4;
	add.s64 	%rd85, %rd7, %rd84;
	mov.b32 	%r105, 0;
	st.global.u32 	[%rd85], %r105;
	st.global.u32 	[%rd85+4], %r105;
	st.global.u32 	[%rd85+8], %r105;
	st.global.u32 	[%rd85+12], %r105;
	add.s32 	%r119, %r119, 4;
$L__BB1_40:
	setp.eq.s32 	%p32, %r26, 0;
	@%p32 bra 	$L__BB1_45;
	setp.eq.s32 	%p33, %r26, 1;
	@%p33 bra 	$L__BB1_43;
	add.s32 	%r106, %r119, %r31;
	mul.wide.s32 	%rd86, %r106, 4;
	add.s64 	%rd87, %rd7, %rd86;
	mov.b32 	%r107, 0;
	st.global.u32 	[%rd87], %r107;
	st.global.u32 	[%rd87+4], %r107;
	add.s32 	%r119, %r119, 2;
$L__BB1_43:
	setp.eq.s32 	%p34, %r28, 0;
	@%p34 bra 	$L__BB1_45;
	add.s32 	%r108, %r119, %r31;
	mul.wide.s32 	%rd88, %r108, 4;
	add.s64 	%rd89, %rd7, %rd88;
	mov.b32 	%r109, 0;
	st.global.u32 	[%rd89], %r109;
$L__BB1_45:
	add.s32 	%r115, %r115, 1;
	setp.eq.s32 	%p35, %r115, %r58;
	@%p35 bra 	$L__BB1_46;
	bra.uni 	$L__BB1_34;
$L__BB1_46:
	ret;

}


// ===== COMPILED SASS (sm_100) =====

	.target	sm_100

	.elftype	@"ET_EXEC"


//--------------------- .note.nv.tkinfo           --------------------------
	.section	.note.nv.tkinfo,"",@"SHT_NOTE"
	.sectionflags	@"SHF_NOTE_NV_TKINFO"
	.tkinfo
        /*0018*/ 	.word	0x00000002
        /*0030*/ 	.string	""
        /*0030*/ 	.string	"ptxas"
        /*0030*/ 	.string	"Cuda compilation tools, release 13.0, V13.0.88"
        /*0030*/ 	.string	"Build cuda_13.0.r13.0/compiler.36424714_0"
        /*0030*/ 	.string	"-arch sm_100 -m 64 "



//--------------------- .note.nv.cuinfo           --------------------------
	.section	.note.nv.cuinfo,"",@"SHT_NOTE"
	.sectionflags	@"SHF_NOTE_NV_CUINFO"
        /*0018*/ 	.short	0x0002
        /*001a*/ 	.short	0x0064
        /*001c*/ 	.short	0x0082
	.zero		2


//--------------------- .nv.info                  --------------------------
	.section	.nv.info,"",@"SHT_CUDA_INFO"
	.align	4


	//----- nvinfo : EIATTR_REGCOUNT
	.align		4
        /*0000*/ 	.byte	0x04, 0x2f
        /*0002*/ 	.short	(.L_1 - .L_0)
	.align		4
.L_0:
        /*0004*/ 	.word	index@(_Z22avg_pooling_monolithicPfS_iiiiiii)
        /*0008*/ 	.word	0x0000001e


	//----- nvinfo : EIATTR_FRAME_SIZE
	.align		4
.L_1:
        /*000c*/ 	.byte	0x04, 0x11
        /*000e*/ 	.short	(.L_3 - .L_2)
	.align		4
.L_2:
        /*0010*/ 	.word	index@($__internal_1_$__cuda_sm3x_div_rn_noftz_f32_slowpath)
        /*0014*/ 	.word	0x00000000


	//----- nvinfo : EIATTR_FRAME_SIZE
	.align		4
.L_3:
        /*0018*/ 	.byte	0x04, 0x11
        /*001a*/ 	.short	(.L_5 - .L_4)
	.align		4
.L_4:
        /*001c*/ 	.word	index@(_Z22avg_pooling_monolithicPfS_iiiiiii)
        /*0020*/ 	.word	0x00000000


	//----- nvinfo : EIATTR_REGCOUNT
	.align		4
.L_5:
        /*0024*/ 	.byte	0x04, 0x2f
        /*0026*/ 	.short	(.L_7 - .L_6)
	.align		4
.L_6:
        /*0028*/ 	.word	index@(_Z30inverse_avg_pooling_monolithicPfS_S_iiiiiii)
        /*002c*/ 	.word	0x0000001f


	//----- nvinfo : EIATTR_FRAME_SIZE
	.align		4
.L_7:
        /*0030*/ 	.byte	0x04, 0x11
        /*0032*/ 	.short	(.L_9 - .L_8)
	.align		4
.L_8:
        /*0034*/ 	.word	index@($__internal_0_$__cuda_sm3x_div_rn_noftz_f32_slowpath)
        /*0038*/ 	.word	0x00000010


	//----- nvinfo : EIATTR_FRAME_SIZE
	.align		4
.L_9:
        /*003c*/ 	.byte	0x04, 0x11
        /*003e*/ 	.short	(.L_11 - .L_10)
	.align		4
.L_10:
        /*0040*/ 	.word	index@(_Z30inverse_avg_pooling_monolithicPfS_S_iiiiiii)
        /*0044*/ 	.word	0x00000010


	//----- nvinfo : EIATTR_MIN_STACK_SIZE
	.align		4
.L_11:
        /*0048*/ 	.byte	0x04, 0x12
        /*004a*/ 	.short	(.L_13 - .L_12)
	.align		4
.L_12:
        /*004c*/ 	.word	index@(_Z30inverse_avg_pooling_monolithicPfS_S_iiiiiii)
        /*0050*/ 	.word	0x00000010


	//----- nvinfo : EIATTR_MIN_STACK_SIZE
	.align		4
.L_13:
        /*0054*/ 	.byte	0x04, 0x12
        /*0056*/ 	.short	(.L_15 - .L_14)
	.align		4
.L_14:
        /*0058*/ 	.word	index@(_Z22avg_pooling_monolithicPfS_iiiiiii)
        /*005c*/ 	.word	0x00000000
.L_15:


//--------------------- .nv.compat                --------------------------
	.section	.nv.compat,"",@"SHT_CUDA_COMPAT_INFO"
	.align	4
        /*0000*/ 	.byte	0x02, 0x09, 0x00, 0x00, 0x02, 0x02, 0x01, 0x00, 0x02, 0x05, 0x05, 0x00, 0x03, 0x07, 0x01, 0x01
        /*0010*/ 	.byte	0x02, 0x03, 0x00, 0x00, 0x02, 0x06, 0x01, 0x00, 0x04, 0x0b, 0x08, 0x00, 0x01, 0x00, 0x00, 0x00
        /*0020*/ 	.byte	0x00, 0x00, 0x00, 0x00


//--------------------- .nv.info._Z30inverse_avg_pooling_monolithicPfS_S_iiiiiii --------------------------
	.section	.nv.info._Z30inverse_avg_pooling_monolithicPfS_S_iiiiiii,"",@"SHT_CUDA_INFO"
	.sectionflags	@""
	.align	4


	//----- nvinfo : EIATTR_CUDA_API_VERSION
	.align		4
        /*0000*/ 	.byte	0x04, 0x37
        /*0002*/ 	.short	(.L_17 - .L_16)
.L_16:
        /*0004*/ 	.word	0x00000082


	//----- nvinfo : EIATTR_KPARAM_INFO
	.align		4
.L_17:
        /*0008*/ 	.byte	0x04, 0x17
        /*000a*/ 	.short	(.L_19 - .L_18)
.L_18:
        /*000c*/ 	.word	0x00000000
        /*0010*/ 	.short	0x0009
        /*0012*/ 	.short	0x0030
        /*0014*/ 	.byte	0x00, 0xf0, 0x11, 0x00


	//----- nvinfo : EIATTR_KPARAM_INFO
	.align		4
.L_19:
        /*0018*/ 	.byte	0x04, 0x17
        /*001a*/ 	.short	(.L_21 - .L_20)
.L_20:
        /*001c*/ 	.word	0x00000000
        /*0020*/ 	.short	0x0008
        /*0022*/ 	.short	0x002c
        /*0024*/ 	.byte	0x00, 0xf0, 0x11, 0x00


	//----- nvinfo : EIATTR_KPARAM_INFO
	.align		4
.L_21:
        /*0028*/ 	.byte	0x04, 0x17
        /*002a*/ 	.short	(.L_23 - .L_22)
.L_22:
        /*002c*/ 	.word	0x00000000
        /*0030*/ 	.short	0x0007
        /*0032*/ 	.short	0x0028
        /*0034*/ 	.byte	0x00, 0xf0, 0x11, 0x00


	//----- nvinfo : EIATTR_KPARAM_INFO
	.align		4
.L_23:
        /*0038*/ 	.byte	0x04, 0x17
        /*003a*/ 	.short	(.L_25 - .L_24)
.L_24:
        /*003c*/ 	.word	0x00000000
        /*0040*/ 	.short	0x0006
        /*0042*/ 	.short	0x0024
        /*0044*/ 	.byte	0x00, 0xf0, 0x11, 0x00


	//----- nvinfo : EIATTR_KPARAM_INFO
	.align		4
.L_25:
        /*0048*/ 	.byte	0x04, 0x17
        /*004a*/ 	.short	(.L_27 - .L_26)
.L_26:
        /*004c*/ 	.word	0x00000000
        /*0050*/ 	.short	0x0005
        /*0052*/ 	.short	0x0020
        /*0054*/ 	.byte	0x00, 0xf0, 0x11, 0x00


	//----- nvinfo : EIATTR_KPARAM_INFO
	.align		4
.L_27:
        /*0058*/ 	.byte	0x04, 0x17
        /*005a*/ 	.short	(.L_29 - .L_28)
.L_28:
        /*005c*/ 	.word	0x00000000
        /*0060*/ 	.short	0x0004
        /*0062*/ 	.short	0x001c
        /*0064*/ 	.byte	0x00, 0xf0, 0x11, 0x00


	//----- nvinfo : EIATTR_KPARAM_INFO
	.align		4
.L_29:
        /*0068*/ 	.byte	0x04, 0x17
        /*006a*/ 	.short	(.L_31 - .L_30)
.L_30:
        /*006c*/ 	.word	0x00000000
        /*0070*/ 	.short	0x0003
        /*0072*/ 	.short	0x0018
        /*0074*/ 	.byte	0x00, 0xf0, 0x11, 0x00


	//----- nvinfo : EIATTR_KPARAM_INFO
	.align		4
.L_31:
        /*0078*/ 	.byte	0x04, 0x17
        /*007a*/ 	.short	(.L_33 - .L_32)
.L_32:
        /*007c*/ 	.word	0x00000000
        /*0080*/ 	.short	0x0002
        /*0082*/ 	.short	0x0010
        /*0084*/ 	.byte	0x00, 0xf5, 0x21, 0x00


	//----- nvinfo : EIATTR_KPARAM_INFO
	.align		4
.L_33:
        /*0088*/ 	.byte	0x04, 0x17
        /*008a*/ 	.short	(.L_35 - .L_34)
.L_34:
        /*008c*/ 	.word	0x00000000
        /*0090*/ 	.short	0x0001
        /*0092*/ 	.short	0x0008
        /*0094*/ 	.byte	0x00, 0xf5, 0x21, 0x00


	//----- nvinfo : EIATTR_KPARAM_INFO
	.align		4
.L_35:
        /*0098*/ 	.byte	0x04, 0x17
        /*009a*/ 	.short	(.L_37 - .L_36)
.L_36:
        /*009c*/ 	.word	0x00000000
        /*00a0*/ 	.short	0x0000
        /*00a2*/ 	.short	0x0000
        /*00a4*/ 	.byte	0x00, 0xf5, 0x21, 0x00


	//----- nvinfo : EIATTR_SPARSE_MMA_MASK
	.align		4
.L_37:
        /*00a8*/ 	.byte	0x03, 0x50
        /*00aa*/ 	.short	0x0000


	//----- nvinfo : EIATTR_MAXREG_COUNT
	.align		4
        /*00ac*/ 	.byte	0x03, 0x1b
        /*00ae*/ 	.short	0x00ff


	//----- nvinfo : EIATTR_MERCURY_ISA_VERSION
	.align		4
        /*00b0*/ 	.byte	0x03, 0x5f
        /*00b2*/ 	.short	0x0101


	//----- nvinfo : EIATTR_VRC_CTA_INIT_COUNT
	.align		4
        /*00b4*/ 	.byte	0x02, 0x4a
	.zero		1
	.zero		1


	//----- nvinfo : EIATTR_EXIT_INSTR_OFFSETS
	.align		4
        /*00b8*/ 	.byte	0x04, 0x1c
        /*00ba*/ 	.short	(.L_39 - .L_38)


	//   ....[0]....
.L_38:
        /*00bc*/ 	.word	0x00000130


	//   ....[1]....
        /*00c0*/ 	.word	0x00000d40


	//   ....[2]....
        /*00c4*/ 	.word	0x00002020


	//   ....[3]....
        /*00c8*/ 	.word	0x00002040


	//   ....[4]....
        /*00cc*/ 	.word	0x000023c0


	//----- nvinfo : EIATTR_CRS_STACK_SIZE
	.align		4
.L_39:
        /*00d0*/ 	.byte	0x04, 0x1e
        /*00d2*/ 	.short	(.L_41 - .L_40)
.L_40:
        /*00d4*/ 	.word	0x00000000


	//----- nvinfo : EIATTR_CBANK_PARAM_SIZE
	.align		4
.L_41:
        /*00d8*/ 	.byte	0x03, 0x19
        /*00da*/ 	.short	0x0034


	//----- nvinfo : EIATTR_PARAM_CBANK
	.align		4
        /*00dc*/ 	.byte	0x04, 0x0a
        /*00de*/ 	.short	(.L_43 - .L_42)
	.align		4
.L_42:
        /*00e0*/ 	.word	index@(.nv.constant0._Z30inverse_avg_pooling_monolithicPfS_S_iiiiiii)
        /*00e4*/ 	.short	0x0380
        /*00e6*/ 	.short	0x0034


	//----- nvinfo : EIATTR_SW_WAR
	.align		4
.L_43:
        /*00e8*/ 	.byte	0x04, 0x36
        /*00ea*/ 	.short	(.L_45 - .L_44)
.L_44:
        /*00ec*/ 	.word	0x00000008
.L_45:


//--------------------- .nv.info._Z22avg_pooling_monolithicPfS_iiiiiii --------------------------
	.section	.nv.info._Z22avg_pooling_monolithicPfS_iiiiiii,"",@"SHT_CUDA_INFO"
	.sectionflags	@""
	.align	4


	//----- nvinfo : EIATTR_CUDA_API_VERSION
	.align		4
        /*0000*/ 	.byte	0x04, 0x37
        /*0002*/ 	.short	(.L_47 - .L_46)
.L_46:
        /*0004*/ 	.word	0x00000082


	//----- nvinfo : EIATTR_KPARAM_INFO
	.align		4
.L_47:
        /*0008*/ 	.byte	0x04, 0x17
        /*000a*/ 	.short	(.L_49 - .L_48)
.L_48:
        /*000c*/ 	.word	0x00000000
        /*0010*/ 	.short	0x0008
        /*0012*/ 	.short	0x0028
        /*0014*/ 	.byte	0x00, 0xf0, 0x11, 0x00


	//----- nvinfo : EIATTR_KPARAM_INFO
	.align		4
.L_49:
        /*0018*/ 	.byte	0x04, 0x17
        /*001a*/ 	.short	(.L_51 - .L_50)
.L_50:
        /*001c*/ 	.word	0x00000000
        /*0020*/ 	.short	0x0007
        /*0022*/ 	.short	0x0024
        /*0024*/ 	.byte	0x00, 0xf0, 0x11, 0x00


	//----- nvinfo : EIATTR_KPARAM_INFO
	.align		4
.L_51:
        /*0028*/ 	.byte	0x04, 0x17
        /*002a*/ 	.short	(.L_53 - .L_52)
.L_52:
        /*002c*/ 	.word	0x00000000
        /*0030*/ 	.short	0x0006
        /*0032*/ 	.short	0x0020
        /*0034*/ 	.byte	0x00, 0xf0, 0x11, 0x00


	//----- nvinfo : EIATTR_KPARAM_INFO
	.align		4
.L_53:
        /*0038*/ 	.byte	0x04, 0x17
        /*003a*/ 	.short	(.L_55 - .L_54)
.L_54:
        /*003c*/ 	.word	0x00000000
        /*0040*/ 	.short	0x0005
        /*0042*/ 	.short	0x001c
        /*0044*/ 	.byte	0x00, 0xf0, 0x11, 0x00


	//----- nvinfo : EIATTR_KPARAM_INFO
	.align		4
.L_55:
        /*0048*/ 	.byte	0x04, 0x17
        /*004a*/ 	.short	(.L_57 - .L_56)
.L_56:
        /*004c*/ 	.word	0x00000000
        /*0050*/ 	.short	0x0004
        /*0052*/ 	.short	0x0018
        /*0054*/ 	.byte	0x00, 0xf0, 0x11, 0x00


	//----- nvinfo : EIATTR_KPARAM_INFO
	.align		4
.L_57:
        /*0058*/ 	.byte	0x04, 0x17
        /*005a*/ 	.short	(.L_59 - .L_58)
.L_58:
        /*005c*/ 	.word	0x00000000
        /*0060*/ 	.short	0x0003
        /*0062*/ 	.short	0x0014
        /*0064*/ 	.byte	0x00, 0xf0, 0x11, 0x00


	//----- nvinfo : EIATTR_KPARAM_INFO
	.align		4
.L_59:
        /*0068*/ 	.byte	0x04, 0x17
        /*006a*/ 	.short	(.L_61 - .L_60)
.L_60:
        /*006c*/ 	.word	0x00000000
        /*0070*/ 	.short	0x0002
        /*0072*/ 	.short	0x0010
        /*0074*/ 	.byte	0x00, 0xf0, 0x11, 0x00


	//----- nvinfo : EIATTR_KPARAM_INFO
	.align		4
.L_61:
        /*0078*/ 	.byte	0x04, 0x17
        /*007a*/ 	.short	(.L_63 - .L_62)
.L_62:
        /*007c*/ 	.word	0x00000000
        /*0080*/ 	.short	0x0001
        /*0082*/ 	.short	0x0008
        /*0084*/ 	.byte	0x00, 0xf5, 0x21, 0x00


	//----- nvinfo : EIATTR_KPARAM_INFO
	.align		4
.L_63:
        /*0088*/ 	.byte	0x04, 0x17
        /*008a*/ 	.short	(.L_65 - .L_64)
.L_64:
        /*008c*/ 	.word	0x00000000
        /*0090*/ 	.short	0x0000
        /*0092*/ 	.short	0x0000
        /*0094*/ 	.byte	0x00, 0xf5, 0x21, 0x00


	//----- nvinfo : EIATTR_SPARSE_MMA_MASK
	.align		4
.L_65:
        /*0098*/ 	.byte	0x03, 0x50
        /*009a*/ 	.short	0x0000


	//----- nvinfo : EIATTR_MAXREG_COUNT
	.align		4
        /*009c*/ 	.byte	0x03, 0x1b
        /*009e*/ 	.short	0x00ff


	//----- nvinfo : EIATTR_MERCURY_ISA_VERSION
	.align		4
        /*00a0*/ 	.byte	0x03, 0x5f
        /*00a2*/ 	.short	0x0101


	//----- nvinfo : EIATTR_VRC_CTA_INIT_COUNT
	.align		4
        /*00a4*/ 	.byte	0x02, 0x4a
	.zero		1
	.zero		1


	//----- nvinfo : EIATTR_EXIT_INSTR_OFFSETS
	.align		4
        /*00a8*/ 	.byte	0x04, 0x1c
        /*00aa*/ 	.short	(.L_67 - .L_66)


	//   ....[0]....
.L_66:
        /*00ac*/ 	.word	0x00000120


	//   ....[1]....
        /*00b0*/ 	.word	0x000011c0


	//----- nvinfo : EIATTR_CRS_STACK_SIZE
	.align		4
.L_67:
        /*00b4*/ 	.byte	0x04, 0x1e
        /*00b6*/ 	.short	(.L_69 - .L_68)
.L_68:
        /*00b8*/ 	.word	0x00000000


	//----- nvinfo : EIATTR_CBANK_PARAM_SIZE
	.align		4
.L_69:
        /*00bc*/ 	.byte	0x03, 0x19
        /*00be*/ 	.short	0x002c


	//----- nvinfo : EIATTR_PARAM_CBANK
	.align		4
        /*00c0*/ 	.byte	0x04, 0x0a
        /*00c2*/ 	.short	(.L_71 - .L_70)
	.align		4
.L_70:
        /*00c4*/ 	.word	index@(.nv.constant0._Z22avg_pooling_monolithicPfS_iiiiiii)
        /*00c8*/ 	.short	0x0380
        /*00ca*/ 	.short	0x002c


	//----- nvinfo : EIATTR_SW_WAR
	.align		4
.L_71:
        /*00cc*/ 	.byte	0x04, 0x36
        /*00ce*/ 	.short	(.L_73 - .L_72)
.L_72:
        /*00d0*/ 	.word	0x00000008
.L_73:


//--------------------- .nv.callgraph             --------------------------
	.section	.nv.callgraph,"",@"SHT_CUDA_CALLGRAPH"
	.align	4
	.sectionentsize	8
	.align		4
        /*0000*/ 	.word	0x00000000
	.align		4
        /*0004*/ 	.word	0xffffffff
	.align		4
        /*0008*/ 	.word	0x00000000
	.align		4
        /*000c*/ 	.word	0xfffffffe
	.align		4
        /*0010*/ 	.word	0x00000000
	.align		4
        /*0014*/ 	.word	0xfffffffd
	.align		4
        /*0018*/ 	.word	0x00000000
	.align		4
        /*001c*/ 	.word	0xfffffffc


//--------------------- .text._Z30inverse_avg_pooling_monolithicPfS_S_iiiiiii --------------------------
	.section	.text._Z30inverse_avg_pooling_monolithicPfS_S_iiiiiii,"ax",@progbits
	.align	128
        .global         _Z30inverse_avg_pooling_monolithicPfS_S_iiiiiii
        .type           _Z30inverse_avg_pooling_monolithicPfS_S_iiiiiii,@function
        .size           _Z30inverse_avg_pooling_monolithicPfS_S_iiiiiii,(.L_x_93 - _Z30inverse_avg_pooling_monolithicPfS_S_iiiiiii)
        .other          _Z30inverse_avg_pooling_monolithicPfS_S_iiiiiii,@"STO_CUDA_ENTRY STV_DEFAULT"
_Z30inverse_avg_pooling_monolithicPfS_S_iiiiiii:
.text._Z30inverse_avg_pooling_monolithicPfS_S_iiiiiii:
[----:B------:R-:W0:Y:S01]  /*0000*/  LDC R1, c[0x0][0x37c] ;  /* 0x0000df00ff017b82 */ /* 0x000e220000000800 */
[----:B------:R-:W1:Y:S01]  /*0010*/  S2R R8, SR_CTAID.Y ;  /* 0x0000000000087919 */ /* 0x000e620000002600 */
[----:B------:R-:W2:Y:S01]  /*0020*/  LDCU UR4, c[0x0][0x360] ;  /* 0x00006c00ff0477ac */ /* 0x000ea20008000800 */
[----:B0-----:R-:W-:Y:S01]  /*0030*/  IADD3 R1, PT, PT, R1, -0x10, RZ ;  /* 0xfffffff001017810 */ /* 0x001fe20007ffe0ff */
[----:B------:R-:W1:Y:S01]  /*0040*/  S2R R3, SR_TID.Y ;  /* 0x0000000000037919 */ /* 0x000e620000002200 */
[----:B------:R-:W1:Y:S01]  /*0050*/  LDCU UR5, c[0x0][0x364] ;  /* 0x00006c80ff0577ac */ /* 0x000e620008000800 */
[----:B------:R-:W2:Y:S01]  /*0060*/  S2R R7, SR_CTAID.X ;  /* 0x0000000000077919 */ /* 0x000ea20000002500 */
[----:B------:R-:W0:Y:S01]  /*0070*/  LDCU.64 UR8, c[0x0][0x398] ;  /* 0x00007300ff0877ac */ /* 0x000e220008000a00 */
[----:B------:R-:W2:Y:S01]  /*0080*/  S2R R0, SR_TID.X ;  /* 0x0000000000007919 */ /* 0x000ea20000002100 */
[----:B------:R-:W3:Y:S01]  /*0090*/  LDCU UR6, c[0x0][0x368] ;  /* 0x00006d00ff0677ac */ /* 0x000ee20008000800 */
[----:B------:R-:W3:Y:S01]  /*00a0*/  S2R R2, SR_CTAID.Z ;  /* 0x0000000000027919 */ /* 0x000ee20000002700 */
[----:B------:R-:W4:Y:S01]  /*00b0*/  LDCU UR7, c[0x0][0x3a8] ;  /* 0x00007500ff0777ac */ /* 0x000f220008000800 */
[----:B------:R-:W3:Y:S01]  /*00c0*/  S2R R5, SR_TID.Z ;  /* 0x0000000000057919 */ /* 0x000ee20000002300 */
[----:B-1----:R-:W-:-:S05]  /*00d0*/  IMAD R8, R8, UR5, R3 ;  /* 0x0000000508087c24 */ /* 0x002fca000f8e0203 */
[----:B0-----:R-:W-:Y:S01]  /*00e0*/  ISETP.GE.AND P0, PT, R8, UR9, PT ;  /* 0x0000000908007c0c */ /* 0x001fe2000bf06270 */
[----:B--2---:R-:W-:-:S05]  /*00f0*/  IMAD R7, R7, UR4, R0 ;  /* 0x0000000407077c24 */ /* 0x004fca000f8e0200 */
[----:B------:R-:W-:Y:S01]  /*0100*/  ISETP.GE.OR P0, PT, R7, UR8, P0 ;  /* 0x0000000807007c0c */ /* 0x000fe20008706670 */
[----:B---3--:R-:W-:-:S05]  /*0110*/  IMAD R2, R2, UR6, R5 ;  /* 0x0000000602027c24 */ /* 0x008fca000f8e0205 */
[----:B----4-:R-:W-:-:S13]  /*0120*/  ISETP.GE.OR P0, PT, R2, UR7, P0 ;  /* 0x0000000702007c0c */ /* 0x010fda0008706670 */
[----:B------:R-:W-:Y:S05]  /*0130*/  @P0 EXIT ;  /* 0x000000000000094d */ /* 0x000fea0003800000 */
[----:B------:R-:W0:Y:S01]  /*0140*/  LDCU UR9, c[0x0][0x3b0] ;  /* 0x00007600ff0977ac */ /* 0x000e220008000800 */
[----:B------:R-:W1:Y:S01]  /*0150*/  LDCU.64 UR4, c[0x0][0x3a0] ;  /* 0x00007400ff0477ac */ /* 0x000e620008000a00 */
[----:B------:R-:W2:Y:S01]  /*0160*/  LDCU UR8, c[0x0][0x3ac] ;  /* 0x00007580ff0877ac */ /* 0x000ea20008000800 */
[----:B------:R-:W3:Y:S01]  /*0170*/  LDCU.64 UR6, c[0x0][0x358] ;  /* 0x00006b00ff0677ac */ /* 0x000ee20008000a00 */
[----:B0-----:R-:W-:-:S04]  /*0180*/  MOV R6, UR9 ;  /* 0x0000000900067c02 */ /* 0x001fc80008000f00 */
[----:B------:R-:W-:Y:S01]  /*0190*/  ISETP.GE.AND P0, PT, R6, 0x1, PT ;  /* 0x000000010600780c */ /* 0x000fe20003f06270 */
[----:B-1----:R-:W-:Y:S02]  /*01a0*/  IMAD R0, R2, UR4, RZ ;  /* 0x0000000402007c24 */ /* 0x002fe4000f8e02ff */
[----:B------:R-:W-:Y:S02]  /*01b0*/  IMAD R3, R8, UR4, R7 ;  /* 0x0000000408037c24 */ /* 0x000fe4000f8e0207 */
[----:B------:R-:W-:-:S04]  /*01c0*/  IMAD R0, R0, UR5, RZ ;  /* 0x0000000500007c24 */ /* 0x000fc8000f8e02ff */
[----:B--2---:R-:W-:Y:S02]  /*01d0*/  IMAD R14, R3, UR8, R0 ;  /* 0x00000008030e7c24 */ /* 0x004fe4000f8e0200 */
[----:B------:R-:W-:-:S03]  /*01e0*/  IMAD.MOV.U32 R3, RZ, RZ, RZ ;  /* 0x000000ffff037224 */ /* 0x000fc600078e00ff */
[----:B------:R-:W-:Y:S01]  /*01f0*/  SHF.R.S32.HI R9, RZ, 0x1f, R14 ;  /* 0x0000001fff097819 */ /* 0x000fe2000001140e */
[----:B---3--:R-:W-:Y:S06]  /*0200*/  @!P0 BRA `(.L_x_0) ;  /* 0x0000000800ac8947 */ /* 0x008fec0003800000 */
[----:B------:R-:W-:Y:S01]  /*0210*/  HFMA2 R3, -RZ, RZ, 0, 0 ;  /* 0x00000000ff037431 */ /* 0x000fe200000001ff */
[C---:B------:R-:W-:Y:S01]  /*0220*/  LOP3.LUT R17, R6.reuse, 0xf, RZ, 0xc0, !PT ;  /* 0x0000000f06117812 */ /* 0x040fe200078ec0ff */
[----:B------:R-:W-:Y:S01]  /*0230*/  UMOV UR4, URZ ;  /* 0x000000ff00047c82 */ /* 0x000fe20008000000 */
[C---:B------:R-:W-:Y:S02]  /*0240*/  LOP3.LUT R19, R6.reuse, 0x7, RZ, 0xc0, !PT ;  /* 0x0000000706137812 */ /* 0x040fe400078ec0ff */
[----:B------:R-:W-:-:S07]  /*0250*/  LOP3.LUT R10, R6, 0x3, RZ, 0xc0, !PT ;  /* 0x00000003060a7812 */ /* 0x000fce00078ec0ff */
.L_x_6:
[----:B0-----:R-:W0:Y:S01]  /*0260*/  LDC R6, c[0x0][0x3b0] ;  /* 0x0000ec00ff067b82 */ /* 0x001e220000000800 */
[----:B------:R-:W-:Y:S01]  /*0270*/  UMOV UR5, UR4 ;  /* 0x0000000400057c82 */ /* 0x000fe20008000000 */
[----:B------:R-:W-:Y:S02]  /*0280*/  MOV R12, RZ ;  /* 0x000000ff000c7202 */ /* 0x000fe40000000f00 */
[C---:B0-----:R-:W-:Y:S01]  /*0290*/  ISETP.GE.U32.AND P1, PT, R6.reuse, 0x10, PT ;  /* 0x000000100600780c */ /* 0x041fe20003f26070 */
[----:B---3--:R-:W-:Y:S01]  /*02a0*/  IMAD R11, R6, UR4, RZ ;  /* 0x00000004060b7c24 */ /* 0x008fe2000f8e02ff */
[----:B------:R-:W-:-:S06]  /*02b0*/  UIADD3 UR4, UPT, UPT, UR4, 0x1, URZ ;  /* 0x0000000104047890 */ /* 0x000fcc000fffe0ff */
[----:B------:R-:W-:-:S05]  /*02c0*/  ISETP.NE.AND P0, PT, R6, UR4, PT ;  /* 0x0000000406007c0c */ /* 0x000fca000bf05270 */
[----:B-12---:R-:W-:Y:S08]  /*02d0*/  @!P1 BRA `(.L_x_1) ;  /* 0x0000000000f89947 */ /* 0x006ff00003800000 */
[----:B------:R-:W-:Y:S01]  /*02e0*/  IMAD.MOV.U32 R0, RZ, RZ, RZ ;  /* 0x000000ffff007224 */ /* 0x000fe200078e00ff */
[----:B------:R-:W0:Y:S06]  /*02f0*/  LDCU.64 UR8, c[0x0][0x390] ;  /* 0x00007200ff0877ac */ /* 0x000e2c0008000a00 */
.L_x_2:
[----:B------:R-:W1:Y:S02]  /*0300*/  LDC R5, c[0x0][0x3a0] ;  /* 0x0000e800ff057b82 */ /* 0x000e640000000800 */
[----:B-1----:R-:W-:-:S05]  /*0310*/  IMAD R4, R5, UR5, R0 ;  /* 0x0000000505047c24 */ /* 0x002fca000f8e0200 */
[----:B------:R-:W-:-:S04]  /*0320*/  IADD3 R5, P1, PT, R14, R4, RZ ;  /* 0x000000040e057210 */ /* 0x000fc80007f3e0ff */
[----:B------:R-:W-:Y:S02]  /*0330*/  LEA.HI.X.SX32 R12, R4, R9, 0x1, P1 ;  /* 0x00000009040c7211 */ /* 0x000fe400008f0eff */
[----:B0-----:R-:W-:-:S04]  /*0340*/  LEA R4, P1, R5, UR8, 0x2 ;  /* 0x0000000805047c11 */ /* 0x001fc8000f8210ff */
[----:B------:R-:W-:-:S05]  /*0350*/  LEA.HI.X R5, R5, UR9, R12, 0x2, P1 ;  /* 0x0000000905057c11 */ /* 0x000fca00088f140c */
[----:B------:R-:W2:Y:S04]  /*0360*/  LDG.E R28, desc[UR6][R4.64] ;  /* 0x00000006041c7981 */ /* 0x000ea8000c1e1900 */
[----:B------:R-:W3:Y:S04]  /*0370*/  LDG.E R21, desc[UR6][R4.64+0x4] ;  /* 0x0000040604157981 */ /* 0x000ee8000c1e1900 */
[----:B------:R-:W4:Y:S04]  /*0380*/  LDG.E R25, desc[UR6][R4.64+0x8] ;  /* 0x0000080604197981 */ /* 0x000f28000c1e1900 */
[----:B------:R-:W5:Y:S04]  /*0390*/  LDG.E R22, desc[UR6][R4.64+0xc] ;  /* 0x00000c0604167981 */ /* 0x000f68000c1e1900 */
[----:B------:R-:W5:Y:S01]  /*03a0*/  LDG.E R20, desc[UR6][R4.64+0x10] ;  /* 0x0000100604147981 */ /* 0x000f62000c1e1900 */
[----:B------:R-:W-:-:S03]  /*03b0*/  IADD3 R16, PT, PT, R11, R0, RZ ;  /* 0x000000000b107210 */ /* 0x000fc60007ffe0ff */
[----:B------:R-:W5:Y:S01]  /*03c0*/  LDG.E R12, desc[UR6][R4.64+0x14] ;  /* 0x00001406040c7981 */ /* 0x000f62000c1e1900 */
[----:B------:R-:W-:-:S03]  /*03d0*/  LEA R15, R16, R1, 0x2 ;  /* 0x00000001100f7211 */ /* 0x000fc600078e10ff */
[----:B------:R-:W5:Y:S04]  /*03e0*/  LDG.E R13, desc[UR6][R4.64+0x18] ;  /* 0x00001806040d7981 */ /* 0x000f68000c1e1900 */
[----:B------:R-:W5:Y:S04]  /*03f0*/  LDG.E R16, desc[UR6][R4.64+0x1c] ;  /* 0x00001c0604107981 */ /* 0x000f68000c1e1900 */
[----:B------:R-:W5:Y:S04]  /*0400*/  LDG.E R18, desc[UR6][R4.64+0x20] ;  /* 0x0000200604127981 */ /* 0x000f68000c1e1900 */
[----:B------:R-:W5:Y:S04]  /*0410*/  LDG.E R24, desc[UR6][R4.64+0x24] ;  /* 0x0000240604187981 */ /* 0x000f68000c1e1900 */
[----:B------:R-:W5:Y:S04]  /*0420*/  LDG.E R26, desc[UR6][R4.64+0x28] ;  /* 0x00002806041a7981 */ /* 0x000f68000c1e1900 */
[----:B------:R-:W5:Y:S01]  /*0430*/  LDG.E R23, desc[UR6][R4.64+0x2c] ;  /* 0x00002c0604177981 */ /* 0x000f62000c1e1900 */
[----:B--2---:R-:W-:-:S04]  /*0440*/  FADD R3, R28, R3 ;  /* 0x000000031c037221 */ /* 0x004fc80000000000 */
[----:B---3--:R-:W-:Y:S01]  /*0450*/  FADD R3, R3, R21 ;  /* 0x0000001503037221 */ /* 0x008fe20000000000 */
[----:B------:R0:W-:Y:S03]  /*0460*/  STL [R15], R28 ;  /* 0x0000001c0f007387 */ /* 0x0001e60000100800 */
[----:B----4-:R-:W-:Y:S01]  /*0470*/  FADD R3, R3, R25 ;  /* 0x0000001903037221 */ /* 0x010fe20000000000 */
[----:B------:R1:W-:Y:S04]  /*0480*/  STL [R15+0x4], R21 ;  /* 0x000004150f007387 */ /* 0x0003e80000100800 */
[----:B------:R2:W-:Y:S01]  /*0490*/  STL [R15+0x8], R25 ;  /* 0x000008190f007387 */ /* 0x0005e20000100800 */
[----:B-----5:R-:W-:-:S03]  /*04a0*/  FADD R3, R3, R22 ;  /* 0x0000001603037221 */ /* 0x020fc60000000000 */
[----:B0-----:R-:W3:Y:S04]  /*04b0*/  LDG.E R28, desc[UR6][R4.64+0x34] ;  /* 0x00003406041c7981 */ /* 0x001ee8000c1e1900 */
[----:B-1----:R-:W4:Y:S04]  /*04c0*/  LDG.E R21, desc[UR6][R4.64+0x38] ;  /* 0x0000380604157981 */ /* 0x002f28000c1e1900 */
[----:B--2---:R-:W2:Y:S01]  /*04d0*/  LDG.E R25, desc[UR6][R4.64+0x3c] ;  /* 0x00003c0604197981 */ /* 0x004ea2000c1e1900 */
[----:B------:R-:W-:-:S03]  /*04e0*/  FADD R27, R3, R20 ;  /* 0x00000014031b7221 */ /* 0x000fc60000000000 */
[----:B------:R0:W5:Y:S01]  /*04f0*/  LDG.E R3, desc[UR6][R4.64+0x30] ;  /* 0x0000300604037981 */ /* 0x000162000c1e1900 */
[----:B------:R-:W-:-:S04]  /*0500*/  FADD R27, R27, R12 ;  /* 0x0000000c1b1b7221 */ /* 0x000fc80000000000 */
[----:B------:R-:W-:-:S04]  /*0510*/  FADD R27, R27, R13 ;  /* 0x0000000d1b1b7221 */ /* 0x000fc80000000000 */
[----:B------:R-:W-:-:S04]  /*0520*/  FADD R27, R27, R16 ;  /* 0x000000101b1b7221 */ /* 0x000fc80000000000 */
[----:B------:R-:W-:-:S04]  /*0530*/  FADD R27, R27, R18 ;  /* 0x000000121b1b7221 */ /* 0x000fc80000000000 */
[----:B------:R-:W-:Y:S01]  /*0540*/  FADD R27, R27, R24 ;  /* 0x000000181b1b7221 */ /* 0x000fe20000000000 */
[----:B------:R-:W-:Y:S01]  /*0550*/  STL [R15+0xc], R22 ;  /* 0x00000c160f007387 */ /* 0x000fe20000100800 */
[----:B------:R-:W-:Y:S02]  /*0560*/  VIADD R0, R0, 0x10 ;  /* 0x0000001000007836 */ /* 0x000fe40000000000 */
[----:B0-----:R-:W-:Y:S01]  /*0570*/  FADD R4, R27, R26 ;  /* 0x0000001a1b047221 */ /* 0x001fe20000000000 */
[----:B------:R-:W-:Y:S04]  /*0580*/  STL [R15+0x10], R20 ;  /* 0x000010140f007387 */ /* 0x000fe80000100800 */
[----:B------:R0:W-:Y:S04]  /*0590*/  STL [R15+0x14], R12 ;  /* 0x0000140c0f007387 */ /* 0x0001e80000100800 */
[----:B------:R-:W-:Y:S04]  /*05a0*/  STL [R15+0x18], R13 ;  /* 0x0000180d0f007387 */ /* 0x000fe80000100800 */
[----:B------:R-:W-:Y:S01]  /*05b0*/  STL [R15+0x1c], R16 ;  /* 0x00001c100f007387 */ /* 0x000fe20000100800 */
[----:B0-----:R-:W-:-:S03]  /*05c0*/  LOP3.LUT R12, R6, 0x7ffffff0, RZ, 0xc0, !PT ;  /* 0x7ffffff0060c7812 */ /* 0x001fc600078ec0ff */
[----:B------:R-:W-:Y:S04]  /*05d0*/  STL [R15+0x20], R18 ;  /* 0x000020120f007387 */ /* 0x000fe80000100800 */
[----:B------:R-:W-:Y:S04]  /*05e0*/  STL [R15+0x24], R24 ;  /* 0x000024180f007387 */ /* 0x000fe80000100800 */
[----:B------:R-:W-:Y:S04]  /*05f0*/  STL [R15+0x28], R26 ;  /* 0x0000281a0f007387 */ /* 0x000fe80000100800 */
[----:B------:R-:W-:Y:S01]  /*0600*/  STL [R15+0x2c], R23 ;  /* 0x00002c170f007387 */ /* 0x000fe20000100800 */
[----:B------:R-:W-:Y:S01]  /*0610*/  FADD R4, R4, R23 ;  /* 0x0000001704047221 */ /* 0x000fe20000000000 */
[----:B------:R-:W-:-:S02]  /*0620*/  ISETP.NE.AND P1, PT, R0, R12, PT ;  /* 0x0000000c0000720c */ /* 0x000fc40003f25270 */
[----:B---3--:R-:W-:Y:S04]  /*0630*/  STL [R15+0x34], R28 ;  /* 0x0000341c0f007387 */ /* 0x008fe80000100800 */
[----:B----4-:R-:W-:Y:S04]  /*0640*/  STL [R15+0x38], R21 ;  /* 0x000038150f007387 */ /* 0x010fe80000100800 */
[----:B--2---:R-:W-:Y:S01]  /*0650*/  STL [R15+0x3c], R25 ;  /* 0x00003c190f007387 */ /* 0x004fe20000100800 */
[----:B-----5:R-:W-:-:S04]  /*0660*/  FADD R5, R4, R3 ;  /* 0x0000000304057221 */ /* 0x020fc80000000000 */
[----:B------:R-:W-:Y:S01]  /*0670*/  FADD R4, R5, R28 ;  /* 0x0000001c05047221 */ /* 0x000fe20000000000 */
[----:B------:R0:W-:Y:S03]  /*0680*/  STL [R15+0x30], R3 ;  /* 0x000030030f007387 */ /* 0x0001e60000100800 */
[----:B------:R-:W-:-:S04]  /*0690*/  FADD R4, R4, R21 ;  /* 0x0000001504047221 */ /* 0x000fc80000000000 */
[----:B0-----:R-:W-:Y:S01]  /*06a0*/  FADD R3, R4, R25 ;  /* 0x0000001904037221 */ /* 0x001fe20000000000 */
[----:B------:R-:W-:Y:S06]  /*06b0*/  @P1 BRA `(.L_x_2) ;  /* 0xfffffffc00101947 */ /* 0x000fec000383ffff */
.L_x_1:
[----:B------:R-:W-:-:S13]  /*06c0*/  ISETP.NE.AND P1, PT, R17, RZ, PT ;  /* 0x000000ff1100720c */ /* 0x000fda0003f25270 */
[----:B------:R-:W-:Y:S05]  /*06d0*/  @!P1 BRA `(.L_x_3) ;  /* 0x0000000400749947 */ /* 0x000fea0003800000 */
[----:B------:R-:W-:Y:S02]  /*06e0*/  IADD3 R0, PT, PT, R17, -0x1, RZ ;  /* 0xffffffff11007810 */ /* 0x000fe40007ffe0ff */
[----:B------:R-:W-:Y:S02]  /*06f0*/  ISETP.NE.AND P1, PT, R19, RZ, PT ;  /* 0x000000ff1300720c */ /* 0x000fe40003f25270 */
[----:B------:R-:W-:-:S13]  /*0700*/  ISETP.GE.U32.AND P2, PT, R0, 0x7, PT ;  /* 0x000000070000780c */ /* 0x000fda0003f46070 */
[----:B------:R-:W-:Y:S05]  /*0710*/  @!P2 BRA `(.L_x_4) ;  /* 0x000000000090a947 */ /* 0x000fea0003800000 */
[----:B------:R-:W0:Y:S01]  /*0720*/  LDC R5, c[0x0][0x3a0] ;  /* 0x0000e800ff057b82 */ /* 0x000e220000000800 */
[----:B------:R-:W1:Y:S01]  /*0730*/  LDCU.64 UR8, c[0x0][0x390] ;  /* 0x00007200ff0877ac */ /* 0x000e620008000a00 */
[----:B0-----:R-:W-:-:S05]  /*0740*/  IMAD R0, R5, UR5, R12 ;  /* 0x0000000505007c24 */ /* 0x001fca000f8e020c */
[----:B------:R-:W-:-:S04]  /*0750*/  IADD3 R5, P2, PT, R14, R0, RZ ;  /* 0x000000000e057210 */ /* 0x000fc80007f5e0ff */
[----:B------:R-:W-:Y:S02]  /*0760*/  LEA.HI.X.SX32 R0, R0, R9, 0x1, P2 ;  /* 0x0000000900007211 */ /* 0x000fe400010f0eff */
[----:B-1----:R-:W-:-:S04]  /*0770*/  LEA R4, P2, R5, UR8, 0x2 ;  /* 0x0000000805047c11 */ /* 0x002fc8000f8410ff */
[----:B------:R-:W-:-:S05]  /*0780*/  LEA.HI.X R5, R5, UR9, R0, 0x2, P2 ;  /* 0x0000000905057c11 */ /* 0x000fca00090f1400 */
[----:B------:R-:W2:Y:S04]  /*0790*/  LDG.E R24, desc[UR6][R4.64] ;  /* 0x0000000604187981 */ /* 0x000ea8000c1e1900 */
[----:B------:R-:W3:Y:S04]  /*07a0*/  LDG.E R20, desc[UR6][R4.64+0x4] ;  /* 0x0000040604147981 */ /* 0x000ee8000c1e1900 */
[----:B------:R-:W4:Y:S04]  /*07b0*/  LDG.E R22, desc[UR6][R4.64+0x8] ;  /* 0x0000080604167981 */ /* 0x000f28000c1e1900 */
[----:B------:R-:W5:Y:S04]  /*07c0*/  LDG.E R21, desc[UR6][R4.64+0xc] ;  /* 0x00000c0604157981 */ /* 0x000f68000c1e1900 */
[----:B------:R-:W5:Y:S04]  /*07d0*/  LDG.E R16, desc[UR6][R4.64+0x10] ;  /* 0x0000100604107981 */ /* 0x000f68000c1e1900 */
[----:B------:R-:W5:Y:S04]  /*07e0*/  LDG.E R15, desc[UR6][R4.64+0x14] ;  /* 0x00001406040f7981 */ /* 0x000f68000c1e1900 */
[----:B------:R-:W5:Y:S04]  /*07f0*/  LDG.E R13, desc[UR6][R4.64+0x18] ;  /* 0x00001806040d7981 */ /* 0x000f68000c1e1900 */
[----:B------:R5:W5:Y:S01]  /*0800*/  LDG.E R18, desc[UR6][R4.64+0x1c] ;  /* 0x00001c0604127981 */ /* 0x000b62000c1e1900 */
[C---:B------:R-:W-:Y:S01]  /*0810*/  IADD3 R26, PT, PT, R11.reuse, R12, RZ ;  /* 0x0000000c0b1a7210 */ /* 0x040fe20007ffe0ff */
[----:B------:R-:W-:-:S02]  /*0820*/  IMAD.IADD R0, R11, 0x1, R12 ;  /* 0x000000010b007824 */ /* 0x000fc400078e020c */
[----:B------:R-:W-:-:S03]  /*0830*/  VIADD R12, R12, 0x8 ;  /* 0x000000080c0c7836 */ /* 0x000fc60000000000 */
[-C--:B------:R-:W-:Y:S01]  /*0840*/  LEA R25, R0, R1.reuse, 0x2 ;  /* 0x0000000100197211 */ /* 0x080fe200078e10ff */
[----:B--2---:R-:W-:Y:S01]  /*0850*/  FADD R23, R3, R24 ;  /* 0x0000001803177221 */ /* 0x004fe20000000000 */
[----:B------:R-:W-:-:S03]  /*0860*/  LEA R3, R26, R1, 0x2 ;  /* 0x000000011a037211 */ /* 0x000fc600078e10ff */
[----:B---3--:R-:W-:Y:S02]  /*0870*/  FADD R23, R23, R20 ;  /* 0x0000001417177221 */ /* 0x008fe40000000000 */
[----:B------:R0:W-:Y:S02]  /*0880*/  STL [R3], R24 ;  /* 0x0000001803007387 */ /* 0x0001e40000100800 */
[----:B----4-:R-:W-:Y:S02]  /*0890*/  FADD R0, R23, R22 ;  /* 0x0000001617007221 */ /* 0x010fe40000000000 */
[----:B------:R1:W-:Y:S02]  /*08a0*/  STL [R25+0x4], R20 ;  /* 0x0000041419007387 */ /* 0x0003e40000100800 */
[----:B-----5:R-:W-:Y:S02]  /*08b0*/  FADD R5, R0, R21 ;  /* 0x0000001500057221 */ /* 0x020fe40000000000 */
[----:B------:R1:W-:Y:S02]  /*08c0*/  STL [R25+0x8], R22 ;  /* 0x0000081619007387 */ /* 0x0003e40000100800 */
[----:B------:R-:W-:-:S02]  /*08d0*/  FADD R0, R5, R16 ;  /* 0x0000001005007221 */ /* 0x000fc40000000000 */
[----:B------:R1:W-:Y:S02]  /*08e0*/  STL [R25+0xc], R21 ;  /* 0x00000c1519007387 */ /* 0x0003e40000100800 */
[----:B------:R-:W-:Y:S02]  /*08f0*/  FADD R0, R0, R15 ;  /* 0x0000000f00007221 */ /* 0x000fe40000000000 */
[----:B------:R1:W-:Y:S02]  /*0900*/  STL [R25+0x10], R16 ;  /* 0x0000101019007387 */ /* 0x0003e40000100800 */
[----:B0-----:R-:W-:Y:S02]  /*0910*/  FADD R3, R0, R13 ;  /* 0x0000000d00037221 */ /* 0x001fe40000000000 */
[----:B------:R1:W-:Y:S02]  /*0920*/  STL [R25+0x14], R15 ;  /* 0x0000140f19007387 */ /* 0x0003e40000100800 */
[----:B------:R-:W-:-:S02]  /*0930*/  FADD R3, R3, R18 ;  /* 0x0000001203037221 */ /* 0x000fc40000000000 */
[----:B------:R1:W-:Y:S04]  /*0940*/  STL [R25+0x18], R13 ;  /* 0x0000180d19007387 */ /* 0x0003e80000100800 */
[----:B------:R1:W-:Y:S02]  /*0950*/  STL [R25+0x1c], R18 ;  /* 0x00001c1219007387 */ /* 0x0003e40000100800 */
.L_x_4:
[----:B------:R-:W-:Y:S05]  /*0960*/  @!P1 BRA `(.L_x_3) ;  /* 0x0000000000d09947 */ /* 0x000fea0003800000 */
[----:B------:R-:W-:Y:S02]  /*0970*/  IADD3 R0, PT, PT, R19, -0x1, RZ ;  /* 0xffffffff13007810 */ /* 0x000fe40007ffe0ff */
[----:B------:R-:W-:Y:S02]  /*0980*/  ISETP.NE.AND P1, PT, R10, RZ, PT ;  /* 0x000000ff0a00720c */ /* 0x000fe40003f25270 */
[----:B------:R-:W-:-:S13]  /*0990*/  ISETP.GE.U32.AND P2, PT, R0, 0x3, PT ;  /* 0x000000030000780c */ /* 0x000fda0003f46070 */
[----:B------:R-:W-:Y:S05]  /*09a0*/  @!P2 BRA `(.L_x_5) ;  /* 0x000000000060a947 */ /* 0x000fea0003800000 */
[----:B------:R-:W0:Y:S01]  /*09b0*/  LDC R5, c[0x0][0x3a0] ;  /* 0x0000e800ff057b82 */ /* 0x000e220000000800 */
[----:B------:R-:W2:Y:S01]  /*09c0*/  LDCU.64 UR8, c[0x0][0x390] ;  /* 0x00007200ff0877ac */ /* 0x000ea20008000a00 */
[----:B0-----:R-:W-:-:S05]  /*09d0*/  IMAD R5, R5, UR5, R12 ;  /* 0x0000000505057c24 */ /* 0x001fca000f8e020c */
[----:B------:R-:W-:-:S04]  /*09e0*/  IADD3 R0, P2, PT, R14, R5, RZ ;  /* 0x000000050e007210 */ /* 0x000fc80007f5e0ff */
[----:B------:R-:W-:Y:S02]  /*09f0*/  LEA.HI.X.SX32 R5, R5, R9, 0x1, P2 ;  /* 0x0000000905057211 */ /* 0x000fe400010f0eff */
[----:B--2---:R-:W-:-:S04]  /*0a00*/  LEA R4, P2, R0, UR8, 0x2 ;  /* 0x0000000800047c11 */ /* 0x004fc8000f8410ff */
[----:B------:R-:W-:-:S05]  /*0a10*/  LEA.HI.X R5, R0, UR9, R5, 0x2, P2 ;  /* 0x0000000900057c11 */ /* 0x000fca00090f1405 */
[----:B-1----:R-:W2:Y:S04]  /*0a20*/  LDG.E R16, desc[UR6][R4.64] ;  /* 0x0000000604107981 */ /* 0x002ea8000c1e1900 */
[----:B------:R-:W3:Y:S04]  /*0a30*/  LDG.E R20, desc[UR6][R4.64+0x4] ;  /* 0x0000040604147981 */ /* 0x000ee8000c1e1900 */
[----:B------:R-:W4:Y:S04]  /*0a40*/  LDG.E R22, desc[UR6][R4.64+0x8] ;  /* 0x0000080604167981 */ /* 0x000f28000c1e1900 */
[----:B------:R-:W5:Y:S01]  /*0a50*/  LDG.E R24, desc[UR6][R4.64+0xc] ;  /* 0x00000c0604187981 */ /* 0x000f62000c1e1900 */
[----:B------:R-:W-:-:S02]  /*0a60*/  IADD3 R18, PT, PT, R11, R12, RZ ;  /* 0x0000000c0b127210 */ /* 0x000fc40007ffe0ff */
[----:B------:R-:W-:Y:S02]  /*0a70*/  IADD3 R0, PT, PT, R11, R12, RZ ;  /* 0x0000000c0b007210 */ /* 0x000fe40007ffe0ff */
[----:B------:R-:W-:Y:S01]  /*0a80*/  IADD3 R12, PT, PT, R12, 0x4, RZ ;  /* 0x000000040c0c7810 */ /* 0x000fe20007ffe0ff */
[----:B------:R-:W-:Y:S01]  /*0a90*/  IMAD R13, R18, 0x4, R1 ;  /* 0x00000004120d7824 */ /* 0x000fe200078e0201 */
[----:B------:R-:W-:-:S04]  /*0aa0*/  LEA R15, R0, R1, 0x2 ;  /* 0x00000001000f7211 */ /* 0x000fc800078e10ff */
[----:B--2---:R0:W-:Y:S01]  /*0ab0*/  STL [R13], R16 ;  /* 0x000000100d007387 */ /* 0x0041e20000100800 */
[----:B------:R-:W-:-:S03]  /*0ac0*/  FADD R3, R3, R16 ;  /* 0x0000001003037221 */ /* 0x000fc60000000000 */
[----:B---3--:R0:W-:Y:S01]  /*0ad0*/  STL [R15+0x4], R20 ;  /* 0x000004140f007387 */ /* 0x0081e20000100800 */
[----:B------:R-:W-:-:S03]  /*0ae0*/  FADD R3, R3, R20 ;  /* 0x0000001403037221 */ /* 0x000fc60000000000 */
[----:B----4-:R0:W-:Y:S01]  /*0af0*/  STL [R15+0x8], R22 ;  /* 0x000008160f007387 */ /* 0x0101e20000100800 */
[----:B------:R-:W-:-:S03]  /*0b00*/  FADD R3, R3, R22 ;  /* 0x0000001603037221 */ /* 0x000fc60000000000 */
[----:B-----5:R0:W-:Y:S01]  /*0b10*/  STL [R15+0xc], R24 ;  /* 0x00000c180f007387 */ /* 0x0201e20000100800 */
[----:B------:R-:W-:-:S07]  /*0b20*/  FADD R3, R3, R24 ;  /* 0x0000001803037221 */ /* 0x000fce0000000000 */
.L_x_5:
[----:B------:R-:W-:Y:S05]  /*0b30*/  @!P1 BRA `(.L_x_3) ;  /* 0x00000000005c9947 */ /* 0x000fea0003800000 */
[----:B------:R-:W2:Y:S01]  /*0b40*/  LDC R5, c[0x0][0x3a0] ;  /* 0x0000e800ff057b82 */ /* 0x000ea20000000800 */
[----:B------:R-:W3:Y:S01]  /*0b50*/  LDCU.64 UR8, c[0x0][0x390] ;  /* 0x00007200ff0877ac */ /* 0x000ee20008000a00 */
[----:B--2---:R-:W-:-:S05]  /*0b60*/  IMAD R0, R5, UR5, R12 ;  /* 0x0000000505007c24 */ /* 0x004fca000f8e020c */
[----:B------:R-:W-:-:S04]  /*0b70*/  IADD3 R5, P1, PT, R14, R0, RZ ;  /* 0x000000000e057210 */ /* 0x000fc80007f3e0ff */
[----:B------:R-:W-:Y:S02]  /*0b80*/  LEA.HI.X.SX32 R0, R0, R9, 0x1, P1 ;  /* 0x0000000900007211 */ /* 0x000fe400008f0eff */
[----:B---3--:R-:W-:-:S04]  /*0b90*/  LEA R4, P1, R5, UR8, 0x2 ;  /* 0x0000000805047c11 */ /* 0x008fc8000f8210ff */
[----:B------:R-:W-:-:S05]  /*0ba0*/  LEA.HI.X R5, R5, UR9, R0, 0x2, P1 ;  /* 0x0000000905057c11 */ /* 0x000fca00088f1400 */
[----:B------:R-:W2:Y:S01]  /*0bb0*/  LDG.E R0, desc[UR6][R4.64] ;  /* 0x0000000604007981 */ /* 0x000ea2000c1e1900 */
[----:B01----:R-:W-:Y:S02]  /*0bc0*/  IADD3 R16, PT, PT, R11, R12, RZ ;  /* 0x0000000c0b107210 */ /* 0x003fe40007ffe0ff */
[----:B------:R-:W-:-:S03]  /*0bd0*/  ISETP.NE.AND P1, PT, R10, 0x1, PT ;  /* 0x000000010a00780c */ /* 0x000fc60003f25270 */
[----:B------:R-:W-:-:S05]  /*0be0*/  IMAD R13, R16, 0x4, R1 ;  /* 0x00000004100d7824 */ /* 0x000fca00078e0201 */
[----:B--2---:R2:W-:Y:S01]  /*0bf0*/  STL [R13], R0 ;  /* 0x000000000d007387 */ /* 0x0045e20000100800 */
[----:B------:R-:W-:-:S04]  /*0c00*/  FADD R3, R3, R0 ;  /* 0x0000000003037221 */ /* 0x000fc80000000000 */
[----:B------:R-:W-:Y:S05]  /*0c10*/  @!P1 BRA `(.L_x_3) ;  /* 0x0000000000249947 */ /* 0x000fea0003800000 */
[----:B------:R-:W-:Y:S01]  /*0c20*/  ISETP.NE.AND P1, PT, R10, 0x2, PT ;  /* 0x000000020a00780c */ /* 0x000fe20003f25270 */
[----:B------:R-:W3:-:S12]  /*0c30*/  LDG.E R16, desc[UR6][R4.64+0x4] ;  /* 0x0000040604107981 */ /* 0x000ed8000c1e1900 */
[----:B------:R-:W4:Y:S01]  /*0c40*/  @P1 LDG.E R18, desc[UR6][R4.64+0x8] ;  /* 0x0000080604121981 */ /* 0x000f22000c1e1900 */
[----:B--2---:R-:W-:-:S04]  /*0c50*/  IADD3 R0, PT, PT, R11, R12, RZ ;  /* 0x0000000c0b007210 */ /* 0x004fc80007ffe0ff */
[----:B------:R-:W-:-:S05]  /*0c60*/  LEA R11, R0, R1, 0x2 ;  /* 0x00000001000b7211 */ /* 0x000fca00078e10ff */
[----:B---3--:R3:W-:Y:S01]  /*0c70*/  STL [R11+0x4], R16 ;  /* 0x000004100b007387 */ /* 0x0087e20000100800 */
[----:B------:R-:W-:-:S03]  /*0c80*/  FADD R3, R3, R16 ;  /* 0x0000001003037221 */ /* 0x000fc60000000000 */
[----:B----4-:R3:W-:Y:S01]  /*0c90*/  @P1 STL [R11+0x8], R18 ;  /* 0x000008120b001387 */ /* 0x0107e20000100800 */
[----:B------:R-:W-:-:S07]  /*0ca0*/  @P1 FADD R3, R3, R18 ;  /* 0x0000001203031221 */ /* 0x000fce0000000000 */
.L_x_3:
[----:B------:R-:W-:Y:S05]  /*0cb0*/  @P0 BRA `(.L_x_6) ;  /* 0xfffffff400680947 */ /* 0x000fea000383ffff */
.L_x_0:
[----:B------:R-:W4:Y:S01]  /*0cc0*/  LDCU.64 UR4, c[0x0][0x388] ;  /* 0x00007100ff0477ac */ /* 0x000f220008000a00 */
[----:B------:R-:W-:Y:S02]  /*0cd0*/  FSETP.NEU.AND P0, PT, R3, RZ, PT ;  /* 0x000000ff0300720b */ /* 0x000fe40003f0d000 */
[C---:B------:R-:W-:Y:S01]  /*0ce0*/  SHF.L.U64.HI R9, R14.reuse, 0x2, R9 ;  /* 0x000000020e097819 */ /* 0x040fe20000010209 */
[----:B------:R-:W0:Y:S01]  /*0cf0*/  LDCU UR8, c[0x0][0x3a0] ;  /* 0x00007400ff0877ac */ /* 0x000e220008000800 */
[----:B----4-:R-:W-:-:S04]  /*0d00*/  LEA R14, P1, R14, UR4, 0x2 ;  /* 0x000000040e0e7c11 */ /* 0x010fc8000f8210ff */
[----:B01----:R-:W-:-:S05]  /*0d10*/  IADD3.X R15, PT, PT, R9, UR5, RZ, P1, !PT ;  /* 0x00000005090f7c10 */ /* 0x003fca0008ffe4ff */
[----:B------:R-:W-:Y:S05]  /*0d20*/  @!P0 BRA `(.L_x_7) ;  /* 0x0000001000c08947 */ /* 0x000fea0003800000 */
[----:B------:R-:W-:-:S13]  /*0d30*/  ISETP.GE.AND P0, PT, R6, 0x1, PT ;  /* 0x000000010600780c */ /* 0x000fda0003f06270 */
[----:B------:R-:W-:Y:S05]  /*0d40*/  @!P0 EXIT ;  /* 0x000000000000894d */ /* 0x000fea0003800000 */
[----:B------:R-:W0:Y:S01]  /*0d50*/  LDCU.64 UR4, c[0x0][0x398] ;  /* 0x00007300ff0477ac */ /* 0x000e220008000a00 */
[----:B--2---:R-:W1:Y:S01]  /*0d60*/  LDC.64 R12, c[0x0][0x380] ;  /* 0x0000e000ff0c7b82 */ /* 0x004e620000000a00 */
[C---:B------:R-:W-:Y:S02]  /*0d70*/  LOP3.LUT R4, R6.reuse, 0x7, RZ, 0xc0, !PT ;  /* 0x0000000706047812 */ /* 0x040fe400078ec0ff */
[C---:B------:R-:W-:Y:S02]  /*0d80*/  LOP3.LUT R5, R6.reuse, 0x3, RZ, 0xc0, !PT ;  /* 0x0000000306057812 */ /* 0x040fe400078ec0ff */
[----:B------:R-:W-:Y:S01]  /*0d90*/  LOP3.LUT R6, R6, 0x7ffffff8, RZ, 0xc0, !PT ;  /* 0x7ffffff806067812 */ /* 0x000fe200078ec0ff */
[----:B0-----:R-:W-:Y:S02]  /*0da0*/  IMAD R2, R2, UR5, R8 ;  /* 0x0000000502027c24 */ /* 0x001fe4000f8e0208 */
[----:B------:R-:W-:Y:S02]  /*0db0*/  VIADD R8, R4, 0xffffffff ;  /* 0xffffffff04087836 */ /* 0x000fe40000000000 */
[----:B------:R-:W-:-:S04]  /*0dc0*/  IMAD R7, R2, UR4, R7 ;  /* 0x0000000402077c24 */ /* 0x000fc8000f8e0207 */
[----:B-1----:R-:W-:-:S04]  /*0dd0*/  IMAD.WIDE R12, R7, 0x4, R12 ;  /* 0x00000004070c7825 */ /* 0x002fc800078e020c */
[----:B------:R-:W-:-:S07]  /*0de0*/  HFMA2 R7, -RZ, RZ, 0, 0 ;  /* 0x00000000ff077431 */ /* 0x000fce00000001ff */
.L_x_43:
[----:B0-----:R-:W0:Y:S01]  /*0df0*/  LDCU UR4, c[0x0][0x3b0] ;  /* 0x00007600ff0477ac */ /* 0x001e220008000800 */
[----:B----4-:R-:W-:Y:S02]  /*0e00*/  MOV R9, R7 ;  /* 0x0000000700097202 */ /* 0x010fe40000000f00 */
[----:B------:R-:W-:Y:S01]  /*0e10*/  MOV R25, RZ ;  /* 0x000000ff00197202 */ /* 0x000fe20000000f00 */
[----:B0-----:R-:W-:Y:S02]  /*0e20*/  UISETP.GE.U32.AND UP0, UPT, UR4, 0x8, UPT ;  /* 0x000000080400788c */ /* 0x001fe4000bf06070 */
[C---:B------:R-:W-:Y:S01]  /*0e30*/  IMAD R10, R7.reuse, UR4, RZ ;  /* 0x00000004070a7c24 */ /* 0x040fe2000f8e02ff */
[----:B------:R-:W-:-:S04]  /*0e40*/  IADD3 R7, PT, PT, R7, 0x1, RZ ;  /* 0x0000000107077810 */ /* 0x000fc80007ffe0ff */
[----:B------:R-:W-:Y:S02]  /*0e50*/  ISETP.NE.AND P2, PT, R7, UR4, PT ;  /* 0x0000000407007c0c */ /* 0x000fe4000bf45270 */
[----:B-12---:R-:W-:Y:S11]  /*0e60*/  BRA.U !UP0, `(.L_x_8) ;  /* 0x0000000908247547 */ /* 0x006ff6000b800000 */
[----:B------:R-:W-:-:S07]  /*0e70*/  IMAD.MOV.U32 R25, RZ, RZ, RZ ;  /* 0x000000ffff197224 */ /* 0x000fce00078e00ff */
.L_x_25:
[----:B------:R-:W-:-:S04]  /*0e80*/  IADD3 R24, PT, PT, R10, R25, RZ ;  /* 0x000000190a187210 */ /* 0x000fc80007ffe0ff */
[----:B------:R-:W-:-:S05]  /*0e90*/  LEA R24, R24, R1, 0x2 ;  /* 0x0000000118187211 */ /* 0x000fca00078e10ff */
[----:B------:R-:W2:Y:S01]  /*0ea0*/  LDL R23, [R24] ;  /* 0x0000000018177983 */ /* 0x000ea20000100800 */
[----:B------:R-:W3:Y:S01]  /*0eb0*/  MUFU.RCP R0, R3 ;  /* 0x0000000300007308 */ /* 0x000ee20000001000 */
[----:B------:R-:W-:Y:S01]  /*0ec0*/  BSSY.RECONVERGENT B2, `(.L_x_9) ;  /* 0x000000a000027945 */ /* 0x000fe20003800200 */
[----:B0--3--:R-:W-:-:S04]  /*0ed0*/  FFMA R11, R0, -R3, 1 ;  /* 0x3f800000000b7423 */ /* 0x009fc80000000803 */
[----:B------:R-:W-:Y:S02]  /*0ee0*/  FFMA R0, R0, R11, R0 ;  /* 0x0000000b00007223 */ /* 0x000fe40000000000 */
[----:B--2---:R-:W0:Y:S02]  /*0ef0*/  FCHK P0, R23, R3 ;  /* 0x0000000317007302 */ /* 0x004e240000000000 */
[----:B------:R-:W-:-:S04]  /*0f00*/  FFMA R2, R23, R0, RZ ;  /* 0x0000000017027223 */ /* 0x000fc800000000ff */
[----:B------:R-:W-:-:S04]  /*0f10*/  FFMA R11, R2, -R3, R23 ;  /* 0x80000003020b7223 */ /* 0x000fc80000000017 */
[----:B------:R-:W-:Y:S01]  /*0f20*/  FFMA R0, R0, R11, R2 ;  /* 0x0000000b00007223 */ /* 0x000fe20000000002 */
[----:B0-----:R-:W-:Y:S06]  /*0f30*/  @!P0 BRA `(.L_x_10) ;  /* 0x0000000000088947 */ /* 0x001fec0003800000 */
[----:B------:R-:W-:-:S07]  /*0f40*/  MOV R2, 0xf60 ;  /* 0x00000f6000027802 */ /* 0x000fce0000000f00 */
[----:B------:R-:W-:Y:S05]  /*0f50*/  CALL.REL.NOINC `($__internal_0_$__cuda_sm3x_div_rn_noftz_f32_slowpath) ;  /* 0x0000001400207944 */ /* 0x000fea0003c00000 */
.L_x_10:
[----:B------:R-:W-:Y:S05]  /*0f60*/  BSYNC.RECONVERGENT B2 ;  /* 0x0000000000027941 */ /* 0x000fea0003800200 */
.L_x_9:
[----:B------:R-:W2:Y:S04]  /*0f70*/  LDG.E R11, desc[UR6][R12.64] ;  /* 0x000000060c0b7981 */ /* 0x000ea8000c1e1900 */
[----:B------:R-:W3:Y:S01]  /*0f80*/  LDL R23, [R24+0x4] ;  /* 0x0000040018177983 */ /* 0x000ee20000100800 */
[----:B------:R-:W0:Y:S01]  /*0f90*/  MUFU.RCP R2, R3 ;  /* 0x0000000300027308 */ /* 0x000e220000001000 */
[----:B------:R-:W-:Y:S01]  /*0fa0*/  IMAD R17, R9, UR8, R25 ;  /* 0x0000000809117c24 */ /* 0x000fe2000f8e0219 */
[----:B------:R-:W-:Y:S03]  /*0fb0*/  BSSY.RECONVERGENT B2, `(.L_x_11) ;  /* 0x000000d000027945 */ /* 0x000fe60003800200 */
[----:B------:R-:W-:-:S04]  /*0fc0*/  IMAD.WIDE R16, R17, 0x4, R14 ;  /* 0x0000000411107825 */ /* 0x000fc800078e020e */
[----:B0-----:R-:W-:Y:S01]  /*0fd0*/  FFMA R19, R2, -R3, 1 ;  /* 0x3f80000002137423 */ /* 0x001fe20000000803 */
[----:B--2---:R-:W-:-:S03]  /*0fe0*/  FMUL R11, R11, R0 ;  /* 0x000000000b0b7220 */ /* 0x004fc60000400000 */
[----:B------:R-:W-:Y:S01]  /*0ff0*/  FFMA R0, R2, R19, R2 ;  /* 0x0000001302007223 */ /* 0x000fe20000000002 */
[----:B---3--:R-:W0:Y:S01]  /*1000*/  FCHK P0, R23, R3 ;  /* 0x0000000317007302 */ /* 0x008e220000000000 */
[----:B------:R1:W-:Y:S02]  /*1010*/  STG.E desc[UR6][R16.64], R11 ;  /* 0x0000000b10007986 */ /* 0x0003e4000c101906 */
[----:B------:R-:W-:-:S04]  /*1020*/  FFMA R2, R0, R23, RZ ;  /* 0x0000001700027223 */ /* 0x000fc800000000ff */
[----:B------:R-:W-:-:S04]  /*1030*/  FFMA R19, R2, -R3, R23 ;  /* 0x8000000302137223 */ /* 0x000fc80000000017 */
[----:B------:R-:W-:Y:S01]  /*1040*/  FFMA R0, R0, R19, R2 ;  /* 0x0000001300007223 */ /* 0x000fe20000000002 */
[----:B01----:R-:W-:Y:S06]  /*1050*/  @!P0 BRA `(.L_x_12) ;  /* 0x0000000000088947 */ /* 0x003fec0003800000 */
[----:B------:R-:W-:-:S07]  /*1060*/  MOV R2, 0x1080 ;  /* 0x0000108000027802 */ /* 0x000fce0000000f00 */
[----:B------:R-:W-:Y:S05]  /*1070*/  CALL.REL.NOINC `($__internal_0_$__cuda_sm3x_div_rn_noftz_f32_slowpath) ;  /* 0x0000001000d87944 */ /* 0x000fea0003c00000 */
.L_x_12:
[----:B------:R-:W-:Y:S05]  /*1080*/  BSYNC.RECONVERGENT B2 ;  /* 0x0000000000027941 */ /* 0x000fea0003800200 */
.L_x_11:
[----:B------:R-:W2:Y:S04]  /*1090*/  LDG.E R11, desc[UR6][R12.64] ;  /* 0x000000060c0b7981 */ /* 0x000ea8000c1e1900 */
[----:B------:R-:W3:Y:S01]  /*10a0*/  LDL R23, [R24+0x8] ;  /* 0x0000080018177983 */ /* 0x000ee20000100800 */
[----:B------:R-:W0:Y:S01]  /*10b0*/  MUFU.RCP R2, R3 ;  /* 0x0000000300027308 */ /* 0x000e220000001000 */
[----:B------:R-:W-:Y:S01]  /*10c0*/  BSSY.RECONVERGENT B2, `(.L_x_13) ;  /* 0x000000c000027945 */ /* 0x000fe20003800200 */
[----:B0-----:R-:W-:Y:S01]  /*10d0*/  FFMA R19, R2, -R3, 1 ;  /* 0x3f80000002137423 */ /* 0x001fe20000000803 */
[----:B--2---:R-:W-:-:S03]  /*10e0*/  FMUL R11, R11, R0 ;  /* 0x000000000b0b7220 */ /* 0x004fc60000400000 */
[----:B------:R-:W-:Y:S02]  /*10f0*/  FFMA R0, R2, R19, R2 ;  /* 0x0000001302007223 */ /* 0x000fe40000000002 */
[----:B---3--:R-:W0:Y:S01]  /*1100*/  FCHK P0, R23, R3 ;  /* 0x0000000317007302 */ /* 0x008e220000000000 */
[----:B------:R1:W-:Y:S01]  /*1110*/  STG.E desc[UR6][R16.64+0x4], R11 ;  /* 0x0000040b10007986 */ /* 0x0003e2000c101906 */
[----:B------:R-:W-:-:S04]  /*1120*/  FFMA R2, R0, R23, RZ ;  /* 0x0000001700027223 */ /* 0x000fc800000000ff */
[----:B------:R-:W-:-:S04]  /*1130*/  FFMA R19, R2, -R3, R23 ;  /* 0x8000000302137223 */ /* 0x000fc80000000017 */
[----:B------:R-:W-:Y:S01]  /*1140*/  FFMA R0, R0, R19, R2 ;  /* 0x0000001300007223 */ /* 0x000fe20000000002 */
[----:B01----:R-:W-:Y:S06]  /*1150*/  @!P0 BRA `(.L_x_14) ;  /* 0x0000000000088947 */ /* 0x003fec0003800000 */
[----:B------:R-:W-:-:S07]  /*1160*/  MOV R2, 0x1180 ;  /* 0x0000118000027802 */ /* 0x000fce0000000f00 */
[----:B------:R-:W-:Y:S05]  /*1170*/  CALL.REL.NOINC `($__internal_0_$__cuda_sm3x_div_rn_noftz_f32_slowpath) ;  /* 0x0000001000987944 */ /* 0x000fea0003c00000 */
.L_x_14:
[----:B------:R-:W-:Y:S05]  /*1180*/  BSYNC.RECONVERGENT B2 ;  /* 0x0000000000027941 */ /* 0x000fea0003800200 */
.L_x_13:
        /* <DEDUP_REMOVED lines=15> */
.L_x_16:
[----:B------:R-:W-:Y:S05]  /*1280*/  BSYNC.RECONVERGENT B2 ;  /* 0x0000000000027941 */ /* 0x000fea0003800200 */
.L_x_15:
        /* <DEDUP_REMOVED lines=15> */
.L_x_18:
[----:B------:R-:W-:Y:S05]  /*1380*/  BSYNC.RECONVERGENT B2 ;  /* 0x0000000000027941 */ /* 0x000fea0003800200 */
.L_x_17:
        /* <DEDUP_REMOVED lines=15> */
.L_x_20:
[----:B------:R-:W-:Y:S05]  /*1480*/  BSYNC.RECONVERGENT B2 ;  /* 0x0000000000027941 */ /* 0x000fea0003800200 */
.L_x_19:
        /* <DEDUP_REMOVED lines=15> */
.L_x_22:
[----:B------:R-:W-:Y:S05]  /*1580*/  BSYNC.RECONVERGENT B2 ;  /* 0x0000000000027941 */ /* 0x000fea0003800200 */
.L_x_21:
        /* <DEDUP_REMOVED lines=15> */
.L_x_24:
[----:B------:R-:W-:Y:S05]  /*1680*/  BSYNC.RECONVERGENT B2 ;  /* 0x0000000000027941 */ /* 0x000fea0003800200 */
.L_x_23:
[----:B------:R-:W2:Y:S01]  /*1690*/  LDG.E R11, desc[UR6][R12.64] ;  /* 0x000000060c0b7981 */ /* 0x000ea2000c1e1900 */
[----:B------:R-:W-:-:S04]  /*16a0*/  IADD3 R25, PT, PT, R25, 0x8, RZ ;  /* 0x0000000819197810 */ /* 0x000fc80007ffe0ff */
[----:B------:R-:W-:Y:S01]  /*16b0*/  ISETP.NE.AND P0, PT, R25, R6, PT ;  /* 0x000000061900720c */ /* 0x000fe20003f05270 */
[----:B--2---:R-:W-:-:S05]  /*16c0*/  FMUL R11, R11, R0 ;  /* 0x000000000b0b7220 */ /* 0x004fca0000400000 */
[----:B------:R0:W-:Y:S07]  /*16d0*/  STG.E desc[UR6][R16.64+0x1c], R11 ;  /* 0x00001c0b10007986 */ /* 0x0001ee000c101906 */
[----:B------:R-:W-:Y:S05]  /*16e0*/  @P0 BRA `(.L_x_25) ;  /* 0xfffffff400e40947 */ /* 0x000fea000383ffff */
[----:B------:R-:W-:-:S07]  /*16f0*/  IMAD.MOV.U32 R25, RZ, RZ, R6 ;  /* 0x000000ffff197224 */ /* 0x000fce00078e0006 */
.L_x_8:
[----:B------:R-:W-:-:S13]  /*1700*/  ISETP.NE.AND P0, PT, R4, RZ, PT ;  /* 0x000000ff0400720c */ /* 0x000fda0003f05270 */
[----:B------:R-:W-:Y:S05]  /*1710*/  @!P0 BRA `(.L_x_26) ;  /* 0x00000008003c8947 */ /* 0x000fea0003800000 */
[----:B------:R-:W-:-:S13]  /*1720*/  ISETP.GE.U32.AND P0, PT, R8, 0x3, PT ;  /* 0x000000030800780c */ /* 0x000fda0003f06070 */
[----:B------:R-:W-:Y:S05]  /*1730*/  @!P0 BRA `(.L_x_27) ;  /* 0x0000000400208947 */ /* 0x000fea0003800000 */
[----:B------:R-:W-:-:S04]  /*1740*/  IADD3 R0, PT, PT, R10, R25, RZ ;  /* 0x000000190a007210 */ /* 0x000fc80007ffe0ff */
[----:B------:R-:W-:-:S05]  /*1750*/  LEA R2, R0, R1, 0x2 ;  /* 0x0000000100027211 */ /* 0x000fca00078e10ff */
[----:B------:R-:W2:Y:S01]  /*1760*/  LDL R23, [R2] ;  /* 0x0000000002177983 */ /* 0x000ea20000100800 */
[----:B------:R-:W0:Y:S01]  /*1770*/  MUFU.RCP R0, R3 ;  /* 0x0000000300007308 */ /* 0x000e220000001000 */
        /* <DEDUP_REMOVED lines=10> */
.L_x_29:
[----:B------:R-:W-:Y:S05]  /*1820*/  BSYNC.RECONVERGENT B2 ;  /* 0x0000000000027941 */ /* 0x000fea0003800200 */
.L_x_28:
[----:B------:R-:W-:Y:S01]  /*1830*/  IADD3 R24, PT, PT, R10, R25, RZ ;  /* 0x000000190a187210 */ /* 0x000fe20007ffe0ff */
[----:B------:R-:W2:Y:S01]  /*1840*/  LDG.E R11, desc[UR6][R12.64] ;  /* 0x000000060c0b7981 */ /* 0x000ea2000c1e1900 */
[----:B------:R-:W0:Y:S03]  /*1850*/  LDCU UR4, c[0x0][0x3a0] ;  /* 0x00007400ff0477ac */ /* 0x000e260008000800 */
[----:B------:R-:W-:-:S05]  /*1860*/  IMAD.U32 R24, R24, 0x4, R1 ;  /* 0x0000000418187824 */ /* 0x000fca00078e0001 */
[----:B------:R-:W3:Y:S01]  /*1870*/  LDL R23, [R24+0x4] ;  /* 0x0000040018177983 */ /* 0x000ee20000100800 */
[----:B------:R-:W1:Y:S01]  /*1880*/  MUFU.RCP R2, R3 ;  /* 0x0000000300027308 */ /* 0x000e620000001000 */
[----:B------:R-:W-:Y:S01]  /*1890*/  BSSY.RECONVERGENT B2, `(.L_x_30) ;  /* 0x000000e000027945 */ /* 0x000fe20003800200 */
[----:B0-----:R-:W-:-:S04]  /*18a0*/  IMAD R17, R9, UR4, R25 ;  /* 0x0000000409117c24 */ /* 0x001fc8000f8e0219 */
[----:B------:R-:W-:-:S04]  /*18b0*/  IMAD.WIDE R16, R17, 0x4, R14 ;  /* 0x0000000411107825 */ /* 0x000fc800078e020e */
[----:B-1----:R-:W-:Y:S01]  /*18c0*/  FFMA R19, R2, -R3, 1 ;  /* 0x3f80000002137423 */ /* 0x002fe20000000803 */
[----:B--2---:R-:W-:-:S03]  /*18d0*/  FMUL R11, R11, R0 ;  /* 0x000000000b0b7220 */ /* 0x004fc60000400000 */
[----:B------:R-:W-:Y:S02]  /*18e0*/  FFMA R0, R2, R19, R2 ;  /* 0x0000001302007223 */ /* 0x000fe40000000002 */
[----:B------:R0:W-:Y:S01]  /*18f0*/  STG.E desc[UR6][R16.64], R11 ;  /* 0x0000000b10007986 */ /* 0x0001e2000c101906 */
[----:B---3--:R-:W1:Y:S01]  /*1900*/  FCHK P0, R23, R3 ;  /* 0x0000000317007302 */ /* 0x008e620000000000 */
[----:B------:R-:W-:-:S04]  /*1910*/  FFMA R2, R0, R23, RZ ;  /* 0x0000001700027223 */ /* 0x000fc800000000ff */
[----:B------:R-:W-:-:S04]  /*1920*/  FFMA R19, R2, -R3, R23 ;  /* 0x8000000302137223 */ /* 0x000fc80000000017 */
[----:B------:R-:W-:Y:S01]  /*1930*/  FFMA R0, R0, R19, R2 ;  /* 0x0000001300007223 */ /* 0x000fe20000000002 */
[----:B01----:R-:W-:Y:S06]  /*1940*/  @!P0 BRA `(.L_x_31) ;  /* 0x0000000000088947 */ /* 0x003fec0003800000 */
[----:B------:R-:W-:-:S07]  /*1950*/  MOV R2, 0x1970 ;  /* 0x0000197000027802 */ /* 0x000fce0000000f00 */
[----:B------:R-:W-:Y:S05]  /*1960*/  CALL.REL.NOINC `($__internal_0_$__cuda_sm3x_div_rn_noftz_f32_slowpath) ;  /* 0x00000008009c7944 */ /* 0x000fea0003c00000 */
.L_x_31:
[----:B------:R-:W-:Y:S05]  /*1970*/  BSYNC.RECONVERGENT B2 ;  /* 0x0000000000027941 */ /* 0x000fea0003800200 */
.L_x_30:
        /* <DEDUP_REMOVED lines=15> */
.L_x_33:
[----:B------:R-:W-:Y:S05]  /*1a70*/  BSYNC.RECONVERGENT B2 ;  /* 0x0000000000027941 */ /* 0x000fea0003800200 */
.L_x_32:
        /* <DEDUP_REMOVED lines=15> */
.L_x_35:
[----:B------:R-:W-:Y:S05]  /*1b70*/  BSYNC.RECONVERGENT B2 ;  /* 0x0000000000027941 */ /* 0x000fea0003800200 */
.L_x_34:
[----:B------:R-:W2:Y:S01]  /*1b80*/  LDG.E R11, desc[UR6][R12.64] ;  /* 0x000000060c0b7981 */ /* 0x000ea2000c1e1900 */
[----:B------:R-:W-:Y:S01]  /*1b90*/  IADD3 R25, PT, PT, R25, 0x4, RZ ;  /* 0x0000000419197810 */ /* 0x000fe20007ffe0ff */
[----:B--2---:R-:W-:-:S05]  /*1ba0*/  FMUL R11, R11, R0 ;  /* 0x000000000b0b7220 */ /* 0x004fca0000400000 */
[----:B------:R1:W-:Y:S02]  /*1bb0*/  STG.E desc[UR6][R16.64+0xc], R11 ;  /* 0x00000c0b10007986 */ /* 0x0003e4000c101906 */
.L_x_27:
[----:B------:R-:W-:-:S13]  /*1bc0*/  ISETP.NE.AND P0, PT, R5, RZ, PT ;  /* 0x000000ff0500720c */ /* 0x000fda0003f05270 */
[----:B------:R-:W-:Y:S05]  /*1bd0*/  @!P0 BRA `(.L_x_26) ;  /* 0x00000004000c8947 */ /* 0x000fea0003800000 */
[----:B------:R-:W-:-:S13]  /*1be0*/  ISETP.NE.AND P0, PT, R5, 0x1, PT ;  /* 0x000000010500780c */ /* 0x000fda0003f05270 */
[----:B------:R-:W-:Y:S05]  /*1bf0*/  @!P0 BRA `(.L_x_36) ;  /* 0x0000000000a48947 */ /* 0x000fea0003800000 */
[----:B------:R-:W-:-:S04]  /*1c00*/  IADD3 R0, PT, PT, R10, R25, RZ ;  /* 0x000000190a007210 */ /* 0x000fc80007ffe0ff */
[----:B------:R-:W-:-:S06]  /*1c10*/  LEA R23, R0, R1, 0x2 ;  /* 0x0000000100177211 */ /* 0x000fcc00078e10ff */
[----:B------:R-:W2:Y:S01]  /*1c20*/  LDL R23, [R23] ;  /* 0x0000000017177983 */ /* 0x000ea20000100800 */
[----:B------:R-:W0:Y:S01]  /*1c30*/  MUFU.RCP R0, R3 ;  /* 0x0000000300007308 */ /* 0x000e220000001000 */
[----:B------:R-:W-:Y:S01]  /*1c40*/  BSSY.RECONVERGENT B2, `(.L_x_37) ;  /* 0x000000b000027945 */ /* 0x000fe20003800200 */
[----:B01-3--:R-:W-:-:S04]  /*1c50*/  FFMA R11, R0, -R3, 1 ;  /* 0x3f800000000b7423 */ /* 0x00bfc80000000803 */
        /* <DEDUP_REMOVED lines=8> */
[----:B------:R-:W-:-:S07]  /*1ce0*/  IMAD.MOV.U32 R2, RZ, RZ, R0 ;  /* 0x000000ffff027224 */ /* 0x000fce00078e0000 */
.L_x_38:
[----:B------:R-:W-:Y:S05]  /*1cf0*/  BSYNC.RECONVERGENT B2 ;  /* 0x0000000000027941 */ /* 0x000fea0003800200 */
.L_x_37:
[----:B------:R-:W-:Y:S01]  /*1d00*/  IADD3 R0, PT, PT, R10, R25, RZ ;  /* 0x000000190a007210 */ /* 0x000fe20007ffe0ff */
[----:B------:R-:W2:Y:S01]  /*1d10*/  LDG.E R11, desc[UR6][R12.64] ;  /* 0x000000060c0b7981 */ /* 0x000ea2000c1e1900 */
[----:B------:R-:W0:Y:S02]  /*1d20*/  LDCU UR4, c[0x0][0x3a0] ;  /* 0x00007400ff0477ac */ /* 0x000e240008000800 */
[----:B------:R-:W-:-:S06]  /*1d30*/  LEA R23, R0, R1, 0x2 ;  /* 0x0000000100177211 */ /* 0x000fcc00078e10ff */
[----:B------:R-:W3:Y:S01]  /*1d40*/  LDL R23, [R23+0x4] ;  /* 0x0000040017177983 */ /* 0x000ee20000100800 */
[----:B------:R-:W1:Y:S01]  /*1d50*/  MUFU.RCP R0, R3 ;  /* 0x0000000300007308 */ /* 0x000e620000001000 */
[----:B------:R-:W-:Y:S01]  /*1d60*/  BSSY.RECONVERGENT B2, `(.L_x_39) ;  /* 0x000000e000027945 */ /* 0x000fe20003800200 */
[----:B0-----:R-:W-:-:S04]  /*1d70*/  IMAD R17, R9, UR4, R25 ;  /* 0x0000000409117c24 */ /* 0x001fc8000f8e0219 */
[----:B------:R-:W-:-:S04]  /*1d80*/  IMAD.WIDE R16, R17, 0x4, R14 ;  /* 0x0000000411107825 */ /* 0x000fc800078e020e */
[----:B-1----:R-:W-:-:S04]  /*1d90*/  FFMA R19, R0, -R3, 1 ;  /* 0x3f80000000137423 */ /* 0x002fc80000000803 */
[----:B------:R-:W-:Y:S01]  /*1da0*/  FFMA R0, R0, R19, R0 ;  /* 0x0000001300007223 */ /* 0x000fe20000000000 */
[----:B--2---:R-:W-:-:S05]  /*1db0*/  FMUL R11, R11, R2 ;  /* 0x000000020b0b7220 */ /* 0x004fca0000400000 */
        /* <DEDUP_REMOVED lines=8> */
.L_x_40:
[----:B------:R-:W-:Y:S05]  /*1e40*/  BSYNC.RECONVERGENT B2 ;  /* 0x0000000000027941 */ /* 0x000fea0003800200 */
.L_x_39:
[----:B------:R-:W2:Y:S01]  /*1e50*/  LDG.E R11, desc[UR6][R12.64] ;  /* 0x000000060c0b7981 */ /* 0x000ea2000c1e1900 */
[----:B------:R-:W-:Y:S01]  /*1e60*/  IADD3 R25, PT, PT, R25, 0x2, RZ ;  /* 0x0000000219197810 */ /* 0x000fe20007ffe0ff */
[----:B--2---:R-:W-:-:S05]  /*1e70*/  FMUL R11, R11, R0 ;  /* 0x000000000b0b7220 */ /* 0x004fca0000400000 */
[----:B------:R2:W-:Y:S02]  /*1e80*/  STG.E desc[UR6][R16.64+0x4], R11 ;  /* 0x0000040b10007986 */ /* 0x0005e4000c101906 */
.L_x_36:
[----:B------:R-:W4:Y:S02]  /*1e90*/  LDCU UR4, c[0x0][0x3b0] ;  /* 0x00007600ff0477ac */ /* 0x000f240008000800 */
[----:B----4-:R-:W-:-:S09]  /*1ea0*/  ULOP3.LUT UP0, URZ, UR4, 0x1, URZ, 0xc0, !UPT ;  /* 0x0000000104ff7892 */ /* 0x010fd2000f80c0ff */
[----:B------:R-:W-:Y:S05]  /*1eb0*/  BRA.U !UP0, `(.L_x_26) ;  /* 0x0000000108547547 */ /* 0x000fea000b800000 */
[----:B------:R-:W-:-:S05]  /*1ec0*/  IMAD.IADD R10, R10, 0x1, R25 ;  /* 0x000000010a0a7824 */ /* 0x000fca00078e0219 */
[----:B------:R-:W-:-:S05]  /*1ed0*/  LEA R10, R10, R1, 0x2 ;  /* 0x000000010a0a7211 */ /* 0x000fca00078e10ff */
[----:B------:R-:W4:Y:S01]  /*1ee0*/  LDL R23, [R10] ;  /* 0x000000000a177983 */ /* 0x000f220000100800 */
[----:B------:R-:W0:Y:S01]  /*1ef0*/  MUFU.RCP R0, R3 ;  /* 0x0000000300007308 */ /* 0x000e220000001000 */
[----:B------:R-:W-:Y:S01]  /*1f00*/  BSSY.RECONVERGENT B2, `(.L_x_41) ;  /* 0x000000a000027945 */ /* 0x000fe20003800200 */
[----:B0123--:R-:W-:-:S04]  /*1f10*/  FFMA R11, R0, -R3, 1 ;  /* 0x3f800000000b7423 */ /* 0x00ffc80000000803 */
[----:B------:R-:W-:Y:S02]  /*1f20*/  FFMA R0, R0, R11, R0 ;  /* 0x0000000b00007223 */ /* 0x000fe40000000000 */
[----:B----4-:R-:W0:Y:S02]  /*1f30*/  FCHK P0, R23, R3 ;  /* 0x0000000317007302 */ /* 0x010e240000000000 */
[----:B------:R-:W-:-:S04]  /*1f40*/  FFMA R2, R0, R23, RZ ;  /* 0x0000001700027223 */ /* 0x000fc800000000ff */
[----:B------:R-:W-:-:S04]  /*1f50*/  FFMA R11, R2, -R3, R23 ;  /* 0x80000003020b7223 */ /* 0x000fc80000000017 */
[----:B------:R-:W-:Y:S01]  /*1f60*/  FFMA R0, R0, R11, R2 ;  /* 0x0000000b00007223 */ /* 0x000fe20000000002 */
[----:B0-----:R-:W-:Y:S06]  /*1f70*/  @!P0 BRA `(.L_x_42) ;  /* 0x0000000000088947 */ /* 0x001fec0003800000 */
[----:B------:R-:W-:-:S07]  /*1f80*/  MOV R2, 0x1fa0 ;  /* 0x00001fa000027802 */ /* 0x000fce0000000f00 */
[----:B------:R-:W-:Y:S05]  /*1f90*/  CALL.REL.NOINC `($__internal_0_$__cuda_sm3x_div_rn_noftz_f32_slowpath) ;  /* 0x0000000400107944 */ /* 0x000fea0003c00000 */
.L_x_42:
[----:B------:R-:W-:Y:S05]  /*1fa0*/  BSYNC.RECONVERGENT B2 ;  /* 0x0000000000027941 */ /* 0x000fea0003800200 */
.L_x_41:
[----:B------:R-:W2:Y:S01]  /*1fb0*/  LDG.E R11, desc[UR6][R12.64] ;  /* 0x000000060c0b7981 */ /* 0x000ea2000c1e1900 */
[----:B------:R-:W0:Y:S02]  /*1fc0*/  LDCU UR4, c[0x0][0x3a0] ;  /* 0x00007400ff0477ac */ /* 0x000e240008000800 */
[----:B0-----:R-:W-:Y:S02]  /*1fd0*/  IMAD R17, R9, UR4, R25 ;  /* 0x0000000409117c24 */ /* 0x001fe4000f8e0219 */
[----:B--2---:R-:W-:Y:S02]  /*1fe0*/  FMUL R9, R11, R0 ;  /* 0x000000000b097220 */ /* 0x004fe40000400000 */
[----:B------:R-:W-:-:S05]  /*1ff0*/  IMAD.WIDE R10, R17, 0x4, R14 ;  /* 0x00000004110a7825 */ /* 0x000fca00078e020e */
[----:B------:R4:W-:Y:S02]  /*2000*/  STG.E desc[UR6][R10.64], R9 ;  /* 0x000000090a007986 */ /* 0x0009e4000c101906 */
.L_x_26:
[----:B------:R-:W-:Y:S05]  /*2010*/  @P2 BRA `(.L_x_43) ;  /* 0xffffffec00742947 */ /* 0x000fea000383ffff */
[----:B------:R-:W-:Y:S05]  /*2020*/  EXIT ;  /* 0x000000000000794d */ /* 0x000fea0003800000 */
.L_x_7:
[----:B------:R-:W-:-:S13]  /*2030*/  ISETP.GE.AND P0, PT, R6, 0x1, PT ;  /* 0x000000010600780c */ /* 0x000fda0003f06270 */
[----:B------:R-:W-:Y:S05]  /*2040*/  @!P0 EXIT ;  /* 0x000000000000894d */ /* 0x000fea0003800000 */
[----:B------:R-:W-:Y:S02]  /*2050*/  LOP3.LUT R12, R6, 0x7, RZ, 0xc0, !PT ;  /* 0x00000007060c7812 */ /* 0x000fe400078ec0ff */
[----:B------:R-:W-:Y:S02]  /*2060*/  IADD3 R2, P1, PT, R14, 0x10, RZ ;  /* 0x000000100e027810 */ /* 0x000fe40007f3e0ff */
[----:B--2---:R-:W-:Y:S02]  /*2070*/  IADD3 R0, PT, PT, R12, -0x1, RZ ;  /* 0xffffffff0c007810 */ /* 0x004fe40007ffe0ff */
[----:B---3--:R-:W-:Y:S01]  /*2080*/  LOP3.LUT R11, R6, 0x7ffffff8, RZ, 0xc0, !PT ;  /* 0x7ffffff8060b7812 */ /* 0x008fe200078ec0ff */
[----:B------:R-:W-:Y:S01]  /*2090*/  IMAD.X R3, RZ, RZ, R15, P1 ;  /* 0x000000ffff037224 */ /* 0x000fe200008e060f */
[----:B------:R-:W-:Y:S02]  /*20a0*/  ISETP.GE.U32.AND P0, PT, R0, 0x3, PT ;  /* 0x000000030000780c */ /* 0x000fe40003f06070 */
[----:B------:R-:W-:-:S02]  /*20b0*/  LOP3.LUT R10, R6, 0x3, RZ, 0xc0, !PT ;  /* 0x00000003060a7812 */ /* 0x000fc400078ec0ff */
[----:B------:R-:W-:Y:S02]  /*20c0*/  MOV R0, RZ ;  /* 0x000000ff00007202 */ /* 0x000fe40000000f00 */
[----:B------:R-:W-:-:S07]  /*20d0*/  IADD3 R8, PT, PT, -R11, RZ, RZ ;  /* 0x000000ff0b087210 */ /* 0x000fce0007ffe1ff */
.L_x_48:
[----:B0-----:R-:W0:Y:S01]  /*20e0*/  LDC R13, c[0x0][0x3b0] ;  /* 0x0000ec00ff0d7b82 */ /* 0x001e220000000800 */
[----:B--2---:R-:W-:-:S07]  /*20f0*/  HFMA2 R6, -RZ, RZ, 0, 0 ;  /* 0x00000000ff067431 */ /* 0x004fce00000001ff */
[----:B-1----:R-:W1:Y:S01]  /*2100*/  LDC R9, c[0x0][0x3a0] ;  /* 0x0000e800ff097b82 */ /* 0x002e620000000800 */
[----:B0-----:R-:W-:Y:S01]  /*2110*/  ISETP.GE.U32.AND P1, PT, R13, 0x8, PT ;  /* 0x000000080d00780c */ /* 0x001fe20003f26070 */
[----:B-1----:R-:W-:-:S12]  /*2120*/  IMAD R9, R0, R9, RZ ;  /* 0x0000000900097224 */ /* 0x002fd800078e02ff */
[----:B------:R-:W-:Y:S05]  /*2130*/  @!P1 BRA `(.L_x_44) ;  /* 0x0000000000409947 */ /* 0x000fea0003800000 */
[----:B------:R-:W-:Y:S01]  /*2140*/  MOV R7, R9 ;  /* 0x0000000900077202 */ /* 0x000fe20000000f00 */
[----:B------:R-:W-:-:S07]  /*2150*/  IMAD.MOV.U32 R6, RZ, RZ, R8 ;  /* 0x000000ffff067224 */ /* 0x000fce00078e0008 */
.L_x_45:
[C---:B0-----:R-:W-:Y:S01]  /*2160*/  IMAD.WIDE R4, R7.reuse, 0x4, R2 ;  /* 0x0000000407047825 */ /* 0x041fe200078e0202 */
[----:B------:R-:W-:Y:S02]  /*2170*/  IADD3 R6, PT, PT, R6, 0x8, RZ ;  /* 0x0000000806067810 */ /* 0x000fe40007ffe0ff */
[----:B------:R-:W-:Y:S02]  /*2180*/  IADD3 R7, PT, PT, R7, 0x8, RZ ;  /* 0x0000000807077810 */ /* 0x000fe40007ffe0ff */
[----:B------:R0:W-:Y:S01]  /*2190*/  STG.E desc[UR6][R4.64+-0x10], RZ ;  /* 0xfffff0ff04007986 */ /* 0x0001e2000c101906 */
[----:B------:R-:W-:-:S03]  /*21a0*/  ISETP.NE.AND P1, PT, R6, RZ, PT ;  /* 0x000000ff0600720c */ /* 0x000fc60003f25270 */
[----:B------:R0:W-:Y:S04]  /*21b0*/  STG.E desc[UR6][R4.64+-0xc], RZ ;  /* 0xfffff4ff04007986 */ /* 0x0001e8000c101906 */
[----:B------:R0:W-:Y:S04]  /*21c0*/  STG.E desc[UR6][R4.64+-0x8], RZ ;  /* 0xfffff8ff04007986 */ /* 0x0001e8000c101906 */
[----:B------:R0:W-:Y:S04]  /*21d0*/  STG.E desc[UR6][R4.64+-0x4], RZ ;  /* 0xfffffcff04007986 */ /* 0x0001e8000c101906 */
[----:B------:R0:W-:Y:S04]  /*21e0*/  STG.E desc[UR6][R4.64], RZ ;  /* 0x000000ff04007986 */ /* 0x0001e8000c101906 */
[----:B------:R0:W-:Y:S04]  /*21f0*/  STG.E desc[UR6][R4.64+0x4], RZ ;  /* 0x000004ff04007986 */ /* 0x0001e8000c101906 */
[----:B------:R0:W-:Y:S04]  /*2200*/  STG.E desc[UR6][R4.64+0x8], RZ ;  /* 0x000008ff04007986 */ /* 0x0001e8000c101906 */
[----:B------:R0:W-:Y:S01]  /*2210*/  STG.E desc[UR6][R4.64+0xc], RZ ;  /* 0x00000cff04007986 */ /* 0x0001e2000c101906 */
[----:B------:R-:W-:Y:S05]  /*2220*/  @P1 BRA `(.L_x_45) ;  /* 0xfffffffc00cc1947 */ /* 0x000fea000383ffff */
[----:B------:R-:W-:-:S07]  /*2230*/  MOV R6, R11 ;  /* 0x0000000b00067202 */ /* 0x000fce0000000f00 */
.L_x_44:
[----:B------:R-:W-:-:S13]  /*2240*/  ISETP.NE.AND P1, PT, R12, RZ, PT ;  /* 0x000000ff0c00720c */ /* 0x000fda0003f25270 */
[----:B------:R-:W-:Y:S05]  /*2250*/  @!P1 BRA `(.L_x_46) ;  /* 0x0000000000509947 */ /* 0x000fea0003800000 */
[----:B------:R-:W-:Y:S01]  /*2260*/  ISETP.NE.AND P1, PT, R10, RZ, PT ;  /* 0x000000ff0a00720c */ /* 0x000fe20003f25270 */
[----:B------:R-:W-:-:S12]  /*2270*/  @!P0 BRA `(.L_x_47) ;  /* 0x00000000001c8947 */ /* 0x000fd80003800000 */
[----:B0-----:R-:W-:Y:S01]  /*2280*/  IMAD.IADD R5, R9, 0x1, R6 ;  /* 0x0000000109057824 */ /* 0x001fe200078e0206 */
[----:B------:R-:W-:-:S03]  /*2290*/  IADD3 R6, PT, PT, R6, 0x4, RZ ;  /* 0x0000000406067810 */ /* 0x000fc60007ffe0ff */
[----:B------:R-:W-:-:S05]  /*22a0*/  IMAD.WIDE R4, R5, 0x4, R14 ;  /* 0x0000000405047825 */ /* 0x000fca00078e020e */
[----:B------:R1:W-:Y:S04]  /*22b0*/  STG.E desc[UR6][R4.64], RZ ;  /* 0x000000ff04007986 */ /* 0x0003e8000c101906 */
[----:B------:R1:W-:Y:S04]  /*22c0*/  STG.E desc[UR6][R4.64+0x4], RZ ;  /* 0x000004ff04007986 */ /* 0x0003e8000c101906 */
[----:B------:R1:W-:Y:S04]  /*22d0*/  STG.E desc[UR6][R4.64+0x8], RZ ;  /* 0x000008ff04007986 */ /* 0x0003e8000c101906 */
[----:B------:R1:W-:Y:S02]  /*22e0*/  STG.E desc[UR6][R4.64+0xc], RZ ;  /* 0x00000cff04007986 */ /* 0x0003e4000c101906 */
.L_x_47:
[----:B------:R-:W-:Y:S05]  /*22f0*/  @!P1 BRA `(.L_x_46) ;  /* 0x0000000000289947 */ /* 0x000fea0003800000 */
[----:B------:R-:W-:Y:S02]  /*2300*/  ISETP.NE.AND P1, PT, R10, 0x1, PT ;  /* 0x000000010a00780c */ /* 0x000fe40003f25270 */
[----:B------:R-:W-:-:S11]  /*2310*/  LOP3.LUT P2, RZ, R13, 0x1, RZ, 0xc0, !PT ;  /* 0x000000010dff7812 */ /* 0x000fd6000784c0ff */
[----:B------:R-:W-:Y:S02]  /*2320*/  @P1 IADD3 R7, PT, PT, R9, R6, RZ ;  /* 0x0000000609071210 */ /* 0x000fe40007ffe0ff */
[----:B------:R-:W-:-:S05]  /*2330*/  @P1 IADD3 R6, PT, PT, R6, 0x2, RZ ;  /* 0x0000000206061810 */ /* 0x000fca0007ffe0ff */
[----:B01----:R-:W-:Y:S02]  /*2340*/  @P2 IMAD.IADD R5, R9, 0x1, R6 ;  /* 0x0000000109052824 */ /* 0x003fe400078e0206 */
[----:B------:R-:W-:-:S04]  /*2350*/  @P1 IMAD.WIDE R6, R7, 0x4, R14 ;  /* 0x0000000407061825 */ /* 0x000fc800078e020e */
[----:B------:R-:W-:Y:S01]  /*2360*/  @P2 IMAD.WIDE R4, R5, 0x4, R14 ;  /* 0x0000000405042825 */ /* 0x000fe200078e020e */
[----:B------:R2:W-:Y:S04]  /*2370*/  @P1 STG.E desc[UR6][R6.64], RZ ;  /* 0x000000ff06001986 */ /* 0x0005e8000c101906 */
[----:B------:R2:W-:Y:S04]  /*2380*/  @P1 STG.E desc[UR6][R6.64+0x4], RZ ;  /* 0x000004ff06001986 */ /* 0x0005e8000c101906 */
[----:B------:R2:W-:Y:S02]  /*2390*/  @P2 STG.E desc[UR6][R4.64], RZ ;  /* 0x000000ff04002986 */ /* 0x0005e4000c101906 */
.L_x_46:
[----:B------:R-:W-:-:S04]  /*23a0*/  IADD3 R0, PT, PT, R0, 0x1, RZ ;  /* 0x0000000100007810 */ /* 0x000fc80007ffe0ff */
[----:B------:R-:W-:-:S13]  /*23b0*/  ISETP.NE.AND P1, PT, R0, R13, PT ;  /* 0x0000000d0000720c */ /* 0x000fda0003f25270 */
[----:B------:R-:W-:Y:S05]  /*23c0*/  @!P1 EXIT ;  /* 0x000000000000994d */ /* 0x000fea0003800000 */
[----:B------:R-:W-:Y:S05]  /*23d0*/  BRA `(.L_x_48) ;  /* 0xfffffffc00407947 */ /* 0x000fea000383ffff */
        .weak           $__internal_0_$__cuda_sm3x_div_rn_noftz_f32_slowpath
        .type           $__internal_0_$__cuda_sm3x_div_rn_noftz_f32_slowpath,@function
        .size           $__internal_0_$__cuda_sm3x_div_rn_noftz_f32_slowpath,(.L_x_93 - $__internal_0_$__cuda_sm3x_div_rn_noftz_f32_slowpath)
$__internal_0_$__cuda_sm3x_div_rn_noftz_f32_slowpath:
[----:B------:R-:W-:Y:S01]  /*23e0*/  SHF.R.U32.HI R19, RZ, 0x17, R3 ;  /* 0x00000017ff137819 */ /* 0x000fe20000011603 */
[----:B------:R-:W-:Y:S01]  /*23f0*/  BSSY.RECONVERGENT B0, `(.L_x_49) ;  /* 0x0000063000007945 */ /* 0x000fe20003800200 */
[----:B------:R-:W-:Y:S01]  /*2400*/  SHF.R.U32.HI R18, RZ, 0x17, R23 ;  /* 0x00000017ff127819 */ /* 0x000fe20000011617 */
[----:B------:R-:W-:Y:S01]  /*2410*/  IMAD.MOV.U32 R22, RZ, RZ, R3 ;  /* 0x000000ffff167224 */ /* 0x000fe200078e0003 */
[----:B------:R-:W-:Y:S02]  /*2420*/  LOP3.LUT R19, R19, 0xff, RZ, 0xc0, !PT ;  /* 0x000000ff13137812 */ /* 0x000fe400078ec0ff */
[----:B------:R-:W-:Y:S02]  /*2430*/  LOP3.LUT R18, R18, 0xff, RZ, 0xc0, !PT ;  /* 0x000000ff12127812 */ /* 0x000fe400078ec0ff */
[----:B------:R-:W-:Y:S02]  /*2440*/  IADD3 R0, PT, PT, R19, -0x1, RZ ;  /* 0xffffffff13007810 */ /* 0x000fe40007ffe0ff */
[----:B------:R-:W-:-:S02]  /*2450*/  IADD3 R11, PT, PT, R18, -0x1, RZ ;  /* 0xffffffff120b7810 */ /* 0x000fc40007ffe0ff */
[----:B------:R-:W-:-:S04]  /*2460*/  ISETP.GT.U32.AND P0, PT, R0, 0xfd, PT ;  /* 0x000000fd0000780c */ /* 0x000fc80003f04070 */
[----:B------:R-:W-:-:S13]  /*2470*/  ISETP.GT.U32.OR P0, PT, R11, 0xfd, P0 ;  /* 0x000000fd0b00780c */ /* 0x000fda0000704470 */
[----:B------:R-:W-:Y:S01]  /*2480*/  @!P0 MOV R20, RZ ;  /* 0x000000ff00148202 */ /* 0x000fe20000000f00 */
[----:B------:R-:W-:Y:S06]  /*2490*/  @!P0 BRA `(.L_x_50) ;  /* 0x00000000005c8947 */ /* 0x000fec0003800000 */
[----:B------:R-:W-:Y:S02]  /*24a0*/  FSETP.GTU.FTZ.AND P0, PT, |R23|, +INF , PT ;  /* 0x7f8000001700780b */ /* 0x000fe40003f1c200 */
[----:B------:R-:W-:-:S04]  /*24b0*/  FSETP.GTU.FTZ.AND P1, PT, |R3|, +INF , PT ;  /* 0x7f8000000300780b */ /* 0x000fc80003f3c200 */
[----:B------:R-:W-:-:S13]  /*24c0*/  PLOP3.LUT P0, PT, P0, P1, PT, 0xf8, 0x8f ;  /* 0x00000000008f781c */ /* 0x000fda0000703f70 */
[----:B------:R-:W-:Y:S05]  /*24d0*/  @P0 BRA `(.L_x_51) ;  /* 0x00000004004c0947 */ /* 0x000fea0003800000 */
[----:B------:R-:W-:-:S13]  /*24e0*/  LOP3.LUT P0, RZ, R22, 0x7fffffff, R23, 0xc8, !PT ;  /* 0x7fffffff16ff7812 */ /* 0x000fda000780c817 */
[----:B------:R-:W-:Y:S05]  /*24f0*/  @!P0 BRA `(.L_x_52) ;  /* 0x00000004003c8947 */ /* 0x000fea0003800000 */
[----:B------:R-:W-:Y:S02]  /*2500*/  FSETP.NEU.FTZ.AND P3, PT, |R23|, +INF , PT ;  /* 0x7f8000001700780b */ /* 0x000fe40003f7d200 */
[----:B------:R-:W-:Y:S02]  /*2510*/  FSETP.NEU.FTZ.AND P1, PT, |R3|, +INF , PT ;  /* 0x7f8000000300780b */ /* 0x000fe40003f3d200 */
[----:B------:R-:W-:-:S11]  /*2520*/  FSETP.NEU.FTZ.AND P0, PT, |R23|, +INF , PT ;  /* 0x7f8000001700780b */ /* 0x000fd60003f1d200 */
[----:B------:R-:W-:Y:S05]  /*2530*/  @!P1 BRA !P3, `(.L_x_52) ;  /* 0x00000004002c9947 */ /* 0x000fea0005800000 */
[----:B------:R-:W-:-:S04]  /*2540*/  LOP3.LUT P3, RZ, R23, 0x7fffffff, RZ, 0xc0, !PT ;  /* 0x7fffffff17ff7812 */ /* 0x000fc8000786c0ff */
[----:B------:R-:W-:-:S13]  /*2550*/  PLOP3.LUT P1, PT, P1, P3, PT, 0x2f, 0xf2 ;  /* 0x0000000000f2781c */ /* 0x000fda0000f26577 */
[----:B------:R-:W-:Y:S05]  /*2560*/  @P1 BRA `(.L_x_53) ;  /* 0x0000000400181947 */ /* 0x000fea0003800000 */
[----:B------:R-:W-:-:S04]  /*2570*/  LOP3.LUT P1, RZ, R22, 0x7fffffff, RZ, 0xc0, !PT ;  /* 0x7fffffff16ff7812 */ /* 0x000fc8000782c0ff */
[----:B------:R-:W-:-:S13]  /*2580*/  PLOP3.LUT P0, PT, P0, P1, PT, 0x2f, 0xf2 ;  /* 0x0000000000f2781c */ /* 0x000fda0000702577 */
[----:B------:R-:W-:Y:S05]  /*2590*/  @P0 BRA `(.L_x_54) ;  /* 0x0000000400000947 */ /* 0x000fea0003800000 */
[----:B------:R-:W-:Y:S02]  /*25a0*/  ISETP.GE.AND P0, PT, R11, RZ, PT ;  /* 0x000000ff0b00720c */ /* 0x000fe40003f06270 */
[----:B------:R-:W-:-:S11]  /*25b0*/  ISETP.GE.AND P1, PT, R0, RZ, PT ;  /* 0x000000ff0000720c */ /* 0x000fd60003f26270 */
[----:B------:R-:W-:Y:S01]  /*25c0*/  @P0 MOV R20, RZ ;  /* 0x000000ff00140202 */ /* 0x000fe20000000f00 */
[----:B------:R-:W-:Y:S01]  /*25d0*/  @!P0 FFMA R23, R23, 1.84467440737095516160e+19, RZ ;  /* 0x5f80000017178823 */ /* 0x000fe200000000ff */
[----:B------:R-:W-:Y:S01]  /*25e0*/  @!P0 MOV R20, 0xffffffc0 ;  /* 0xffffffc000148802 */ /* 0x000fe20000000f00 */
[----:B------:R-:W-:-:S04]  /*25f0*/  @!P1 FFMA R22, R3, 1.84467440737095516160e+19, RZ ;  /* 0x5f80000003169823 */ /* 0x000fc800000000ff */
[----:B------:R-:W-:-:S07]  /*2600*/  @!P1 VIADD R20, R20, 0x40 ;  /* 0x0000004014149836 */ /* 0x000fce0000000000 */
.L_x_50:
[----:B------:R-:W-:Y:S01]  /*2610*/  LEA R11, R19, 0xc0800000, 0x17 ;  /* 0xc0800000130b7811 */ /* 0x000fe200078eb8ff */
[----:B------:R-:W-:Y:S01]  /*2620*/  BSSY.RECONVERGENT B1, `(.L_x_55) ;  /* 0x0000036000017945 */ /* 0x000fe20003800200 */
[----:B------:R-:W-:Y:S02]  /*2630*/  IADD3 R18, PT, PT, R18, -0x7f, RZ ;  /* 0xffffff8112127810 */ /* 0x000fe40007ffe0ff */
[----:B------:R-:W-:Y:S02]  /*2640*/  IADD3 R26, PT, PT, -R11, R22, RZ ;  /* 0x000000160b1a7210 */ /* 0x000fe40007ffe1ff */
[C---:B------:R-:W-:Y:S01]  /*2650*/  IADD3 R19, PT, PT, R18.reuse, 0x7f, -R19 ;  /* 0x0000007f12137810 */ /* 0x040fe20007ffe813 */
[----:B------:R-:W-:Y:S01]  /*2660*/  IMAD R0, R18, -0x800000, R23 ;  /* 0xff80000012007824 */ /* 0x000fe200078e0217 */
[----:B------:R-:W0:Y:S01]  /*2670*/  MUFU.RCP R22, R26 ;  /* 0x0000001a00167308 */ /* 0x000e220000001000 */
[----:B------:R-:W-:Y:S01]  /*2680*/  FADD.FTZ R11, -R26, -RZ ;  /* 0x800000ff1a0b7221 */ /* 0x000fe20000010100 */
[----:B------:R-:W-:-:S03]  /*2690*/  IADD3 R19, PT, PT, R19, R20, RZ ;  /* 0x0000001413137210 */ /* 0x000fc60007ffe0ff */
[----:B0-----:R-:W-:-:S04]  /*26a0*/  FFMA R21, R22, R11, 1 ;  /* 0x3f80000016157423 */ /* 0x001fc8000000000b */
[----:B------:R-:W-:-:S04]  /*26b0*/  FFMA R21, R22, R21, R22 ;  /* 0x0000001516157223 */ /* 0x000fc80000000016 */
[----:B------:R-:W-:-:S04]  /*26c0*/  FFMA R22, R0, R21, RZ ;  /* 0x0000001500167223 */ /* 0x000fc800000000ff */
[----:B------:R-:W-:-:S04]  /*26d0*/  FFMA R23, R11, R22, R0 ;  /* 0x000000160b177223 */ /* 0x000fc80000000000 */
[----:B------:R-:W-:-:S04]  /*26e0*/  FFMA R22, R21, R23, R22 ;  /* 0x0000001715167223 */ /* 0x000fc80000000016 */
[----:B------:R-:W-:-:S04]  /*26f0*/  FFMA R11, R11, R22, R0 ;  /* 0x000000160b0b7223 */ /* 0x000fc80000000000 */
[----:B------:R-:W-:-:S05]  /*2700*/  FFMA R0, R21, R11, R22 ;  /* 0x0000000b15007223 */ /* 0x000fca0000000016 */
[----:B------:R-:W-:-:S04]  /*2710*/  SHF.R.U32.HI R18, RZ, 0x17, R0 ;  /* 0x00000017ff127819 */ /* 0x000fc80000011600 */
[----:B------:R-:W-:-:S05]  /*2720*/  LOP3.LUT R18, R18, 0xff, RZ, 0xc0, !PT ;  /* 0x000000ff12127812 */ /* 0x000fca00078ec0ff */
[----:B------:R-:W-:-:S05]  /*2730*/  IMAD.IADD R18, R18, 0x1, R19 ;  /* 0x0000000112127824 */ /* 0x000fca00078e0213 */
[----:B------:R-:W-:-:S04]  /*2740*/  IADD3 R20, PT, PT, R18, -0x1, RZ ;  /* 0xffffffff12147810 */ /* 0x000fc80007ffe0ff */
[----:B------:R-:W-:-:S13]  /*2750*/  ISETP.GE.U32.AND P0, PT, R20, 0xfe, PT ;  /* 0x000000fe1400780c */ /* 0x000fda0003f06070 */
[----:B------:R-:W-:Y:S05]  /*2760*/  @!P0 BRA `(.L_x_56) ;  /* 0x0000000000808947 */ /* 0x000fea0003800000 */
[----:B------:R-:W-:-:S13]  /*2770*/  ISETP.GT.AND P0, PT, R18, 0xfe, PT ;  /* 0x000000fe1200780c */ /* 0x000fda0003f04270 */
[----:B------:R-:W-:Y:S05]  /*2780*/  @P0 BRA `(.L_x_57) ;  /* 0x00000000006c0947 */ /* 0x000fea0003800000 */
[----:B------:R-:W-:-:S13]  /*2790*/  ISETP.GE.AND P0, PT, R18, 0x1, PT ;  /* 0x000000011200780c */ /* 0x000fda0003f06270 */
[----:B------:R-:W-:Y:S05]  /*27a0*/  @P0 BRA `(.L_x_58) ;  /* 0x0000000000740947 */ /* 0x000fea0003800000 */
[----:B------:R-:W-:Y:S02]  /*27b0*/  ISETP.GE.AND P0, PT, R18, -0x18, PT ;  /* 0xffffffe81200780c */ /* 0x000fe40003f06270 */
[----:B------:R-:W-:-:S11]  /*27c0*/  LOP3.LUT R0, R0, 0x80000000, RZ, 0xc0, !PT ;  /* 0x8000000000007812 */ /* 0x000fd600078ec0ff */
[----:B------:R-:W-:Y:S05]  /*27d0*/  @!P0 BRA `(.L_x_58) ;  /* 0x0000000000688947 */ /* 0x000fea0003800000 */
[CCC-:B------:R-:W-:Y:S01]  /*27e0*/  FFMA.RZ R19, R21.reuse, R11.reuse, R22.reuse ;  /* 0x0000000b15137223 */ /* 0x1c0fe2000000c016 */
[CCC-:B------:R-:W-:Y:S01]  /*27f0*/  FFMA.RP R20, R21.reuse, R11.reuse, R22.reuse ;  /* 0x0000000b15147223 */ /* 0x1c0fe20000008016 */
[----:B------:R-:W-:Y:S01]  /*2800*/  FFMA.RM R21, R21, R11, R22 ;  /* 0x0000000b15157223 */ /* 0x000fe20000004016 */
[C---:B------:R-:W-:Y:S02]  /*2810*/  IADD3 R11, PT, PT, R18.reuse, 0x20, RZ ;  /* 0x00000020120b7810 */ /* 0x040fe40007ffe0ff */
[----:B------:R-:W-:Y:S02]  /*2820*/  LOP3.LUT R19, R19, 0x7fffff, RZ, 0xc0, !PT ;  /* 0x007fffff13137812 */ /* 0x000fe400078ec0ff */
[C---:B------:R-:W-:Y:S02]  /*2830*/  ISETP.NE.AND P3, PT, R18.reuse, RZ, PT ;  /* 0x000000ff1200720c */ /* 0x040fe40003f65270 */
[----:B------:R-:W-:Y:S02]  /*2840*/  LOP3.LUT R22, R19, 0x800000, RZ, 0xfc, !PT ;  /* 0x0080000013167812 */ /* 0x000fe400078efcff */
[----:B------:R-:W-:-:S02]  /*2850*/  ISETP.NE.AND P1, PT, R18, RZ, PT ;  /* 0x000000ff1200720c */ /* 0x000fc40003f25270 */
[----:B------:R-:W-:Y:S02]  /*2860*/  IADD3 R18, PT, PT, -R18, RZ, RZ ;  /* 0x000000ff12127210 */ /* 0x000fe40007ffe1ff */
[----:B------:R-:W-:Y:S02]  /*2870*/  SHF.L.U32 R11, R22, R11, RZ ;  /* 0x0000000b160b7219 */ /* 0x000fe400000006ff */
[----:B------:R-:W-:Y:S02]  /*2880*/  FSETP.NEU.FTZ.AND P0, PT, R20, R21, PT ;  /* 0x000000151400720b */ /* 0x000fe40003f1d000 */
[----:B------:R-:W-:Y:S02]  /*2890*/  SEL R19, R18, RZ, P3 ;  /* 0x000000ff12137207 */ /* 0x000fe40001800000 */
[----:B------:R-:W-:Y:S02]  /*28a0*/  ISETP.NE.AND P1, PT, R11, RZ, P1 ;  /* 0x000000ff0b00720c */ /* 0x000fe40000f25270 */
[----:B------:R-:W-:-:S02]  /*28b0*/  SHF.R.U32.HI R19, RZ, R19, R22 ;  /* 0x00000013ff137219 */ /* 0x000fc40000011616 */
[----:B------:R-:W-:Y:S02]  /*28c0*/  PLOP3.LUT P0, PT, P0, P1, PT, 0xf8, 0x8f ;  /* 0x00000000008f781c */ /* 0x000fe40000703f70 */
[----:B------:R-:W-:Y:S02]  /*28d0*/  SHF.R.U32.HI R11, RZ, 0x1, R19 ;  /* 0x00000001ff0b7819 */ /* 0x000fe40000011613 */
[----:B------:R-:W-:-:S04]  /*28e0*/  SEL R18, RZ, 0x1, !P0 ;  /* 0x00000001ff127807 */ /* 0x000fc80004000000 */
[----:B------:R-:W-:-:S04]  /*28f0*/  LOP3.LUT R18, R18, 0x1, R11, 0xf8, !PT ;  /* 0x0000000112127812 */ /* 0x000fc800078ef80b */
[----:B------:R-:W-:-:S05]  /*2900*/  LOP3.LUT R18, R18, R19, RZ, 0xc0, !PT ;  /* 0x0000001312127212 */ /* 0x000fca00078ec0ff */
[----:B------:R-:W-:-:S05]  /*2910*/  IMAD.IADD R11, R11, 0x1, R18 ;  /* 0x000000010b0b7824 */ /* 0x000fca00078e0212 */
[----:B------:R-:W-:Y:S01]  /*2920*/  LOP3.LUT R0, R11, R0, RZ, 0xfc, !PT ;  /* 0x000000000b007212 */ /* 0x000fe200078efcff */
[----:B------:R-:W-:Y:S06]  /*2930*/  BRA `(.L_x_58) ;  /* 0x0000000000107947 */ /* 0x000fec0003800000 */
.L_x_57:
[----:B------:R-:W-:-:S04]  /*2940*/  LOP3.LUT R0, R0, 0x80000000, RZ, 0xc0, !PT ;  /* 0x8000000000007812 */ /* 0x000fc800078ec0ff */
[----:B------:R-:W-:Y:S01]  /*2950*/  LOP3.LUT R0, R0, 0x7f800000, RZ, 0xfc, !PT ;  /* 0x7f80000000007812 */ /* 0x000fe200078efcff */
[----:B------:R-:W-:Y:S06]  /*2960*/  BRA `(.L_x_58) ;  /* 0x0000000000047947 */ /* 0x000fec0003800000 */
.L_x_56:
[----:B------:R-:W-:-:S07]  /*2970*/  LEA R0, R19, R0, 0x17 ;  /* 0x0000000013007211 */ /* 0x000fce00078eb8ff */
.L_x_58:
[----:B------:R-:W-:Y:S05]  /*2980*/  BSYNC.RECONVERGENT B1 ;  /* 0x0000000000017941 */ /* 0x000fea0003800200 */
.L_x_55:
[----:B------:R-:W-:Y:S05]  /*2990*/  BRA `(.L_x_59) ;  /* 0x0000000000207947 */ /* 0x000fea0003800000 */
.L_x_54:
[----:B------:R-:W-:-:S04]  /*29a0*/  LOP3.LUT R0, R22, 0x80000000, R23, 0x48, !PT ;  /* 0x8000000016007812 */ /* 0x000fc800078e4817 */
[----:B------:R-:W-:Y:S01]  /*29b0*/  LOP3.LUT R0, R0, 0x7f800000, RZ, 0xfc, !PT ;  /* 0x7f80000000007812 */ /* 0x000fe200078efcff */
[----:B------:R-:W-:Y:S06]  /*29c0*/  BRA `(.L_x_59) ;  /* 0x0000000000147947 */ /* 0x000fec0003800000 */
.L_x_53:
[----:B------:R-:W-:Y:S01]  /*29d0*/  LOP3.LUT R0, R22, 0x80000000, R23, 0x48, !PT ;  /* 0x8000000016007812 */ /* 0x000fe200078e4817 */
[----:B------:R-:W-:Y:S06]  /*29e0*/  BRA `(.L_x_59) ;  /* 0x00000000000c7947 */ /* 0x000fec0003800000 */
.L_x_52:
[----:B------:R-:W0:Y:S01]  /*29f0*/  MUFU.RSQ R0, -QNAN ;  /* 0xffc0000000007908 */ /* 0x000e220000001400 */
[----:B------:R-:W-:Y:S05]  /*2a00*/  BRA `(.L_x_59) ;  /* 0x0000000000047947 */ /* 0x000fea0003800000 */
.L_x_51:
[----:B------:R-:W-:-:S07]  /*2a10*/  FADD.FTZ R0, R23, R3 ;  /* 0x0000000317007221 */ /* 0x000fce0000010000 */
.L_x_59:
[----:B------:R-:W-:Y:S05]  /*2a20*/  BSYNC.RECONVERGENT B0 ;  /* 0x0000000000007941 */ /* 0x000fea0003800200 */
.L_x_49:
[----:B------:R-:W-:Y:S01]  /*2a30*/  HFMA2 R19, -RZ, RZ, 0, 0 ;  /* 0x00000000ff137431 */ /* 0x000fe200000001ff */
[----:B------:R-:W-:-:S04]  /*2a40*/  MOV R18, R2 ;  /* 0x0000000200127202 */ /* 0x000fc80000000f00 */
[----:B0-----:R-:W-:Y:S05]  /*2a50*/  RET.REL.NODEC R18 `(_Z30inverse_avg_pooling_monolithicPfS_S_iiiiiii) ;  /* 0xffffffd412687950 */ /* 0x001fea0003c3ffff */
.L_x_60:
[----:B------:R-:W-:-:S00]  /*2a60*/  BRA `(.L_x_60) ;  /* 0xfffffffc00fc7947 */ /* 0x000fc0000383ffff */
[----:B------:R-:W-:-:S00]  /*2a70*/  NOP ;  /* 0x0000000000007918 */ /* 0x000fc00000000000 */
        /* <DEDUP_REMOVED lines=8> */
.L_x_93:


//--------------------- .text._Z22avg_pooling_monolithicPfS_iiiiiii --------------------------
	.section	.text._Z22avg_pooling_monolithicPfS_iiiiiii,"ax",@progbits
	.align	128
        .global         _Z22avg_pooling_monolithicPfS_iiiiiii
        .type           _Z22avg_pooling_monolithicPfS_iiiiiii,@function
        .size           _Z22avg_pooling_monolithicPfS_iiiiiii,(.L_x_94 - _Z22avg_pooling_monolithicPfS_iiiiiii)
        .other          _Z22avg_pooling_monolithicPfS_iiiiiii,@"STO_CUDA_ENTRY STV_DEFAULT"
_Z22avg_pooling_monolithicPfS_iiiiiii:
.text._Z22avg_pooling_monolithicPfS_iiiiiii:
[----:B------:R-:W-:Y:S01]  /*0000*/  LDC R1, c[0x0][0x37c] ;  /* 0x0000df00ff017b82 */ /* 0x000fe20000000800 */
[----:B------:R-:W0:Y:S01]  /*0010*/  S2R R6, SR_CTAID.Y ;  /* 0x0000000000067919 */ /* 0x000e220000002600 */
[----:B------:R-:W1:Y:S01]  /*0020*/  LDCU UR4, c[0x0][0x360] ;  /* 0x00006c00ff0477ac */ /* 0x000e620008000800 */
[----:B------:R-:W0:Y:S01]  /*0030*/  S2R R3, SR_TID.Y ;  /* 0x0000000000037919 */ /* 0x000e220000002200 */
[----:B------:R-:W0:Y:S01]  /*0040*/  LDCU UR5, c[0x0][0x364] ;  /* 0x00006c80ff0577ac */ /* 0x000e220008000800 */
[----:B------:R-:W1:Y:S01]  /*0050*/  S2R R7, SR_CTAID.X ;  /* 0x0000000000077919 */ /* 0x000e620000002500 */
[----:B------:R-:W2:Y:S01]  /*0060*/  LDCU.64 UR8, c[0x0][0x398] ;  /* 0x00007300ff0877ac */ /* 0x000ea20008000a00 */
[----:B------:R-:W1:Y:S01]  /*0070*/  S2R R0, SR_TID.X ;  /* 0x0000000000007919 */ /* 0x000e620000002100 */
[----:B------:R-:W3:Y:S01]  /*0080*/  LDCU UR6, c[0x0][0x368] ;  /* 0x00006d00ff0677ac */ /* 0x000ee20008000800 */
[----:B------:R-:W3:Y:S01]  /*0090*/  S2R R9, SR_CTAID.Z ;  /* 0x0000000000097919 */ /* 0x000ee20000002700 */
[----:B------:R-:W4:Y:S01]  /*00a0*/  LDCU UR7, c[0x0][0x3a0] ;  /* 0x00007400ff0777ac */ /* 0x000f220008000800 */
[----:B------:R-:W3:Y:S01]  /*00b0*/  S2R R2, SR_TID.Z ;  /* 0x0000000000027919 */ /* 0x000ee20000002300 */
[----:B0-----:R-:W-:-:S05]  /*00c0*/  IMAD R6, R6, UR5, R3 ;  /* 0x0000000506067c24 */ /* 0x001fca000f8e0203 */
[----:B--2---:R-:W-:Y:S01]  /*00d0*/  ISETP.GE.AND P0, PT, R6, UR9, PT ;  /* 0x0000000906007c0c */ /* 0x004fe2000bf06270 */
[----:B-1----:R-:W-:-:S05]  /*00e0*/  IMAD R7, R7, UR4, R0 ;  /* 0x0000000407077c24 */ /* 0x002fca000f8e0200 */
[----:B------:R-:W-:Y:S01]  /*00f0*/  ISETP.GE.OR P0, PT, R7, UR8, P0 ;  /* 0x0000000807007c0c */ /* 0x000fe20008706670 */
[----:B---3--:R-:W-:-:S05]  /*0100*/  IMAD R9, R9, UR6, R2 ;  /* 0x0000000609097c24 */ /* 0x008fca000f8e0202 */
[----:B----4-:R-:W-:-:S13]  /*0110*/  ISETP.GE.OR P0, PT, R9, UR7, P0 ;  /* 0x0000000709007c0c */ /* 0x010fda0008706670 */
[----:B------:R-:W-:Y:S05]  /*0120*/  @P0 EXIT ;  /* 0x000000000000094d */ /* 0x000fea0003800000 */
[----:B------:R-:W0:Y:S01]  /*0130*/  LDCU UR5, c[0x0][0x3a8] ;  /* 0x00007500ff0577ac */ /* 0x000e220008000800 */
[----:B------:R-:W-:Y:S01]  /*0140*/  IMAD.MOV.U32 R11, RZ, RZ, RZ ;  /* 0x000000ffff0b7224 */ /* 0x000fe200078e00ff */
[----:B------:R-:W1:Y:S01]  /*0150*/  LDCU.64 UR6, c[0x0][0x358] ;  /* 0x00006b00ff0677ac */ /* 0x000e620008000a00 */
[----:B0-----:R-:W-:-:S09]  /*0160*/  UISETP.GE.AND UP0, UPT, UR5, 0x1, UPT ;  /* 0x000000010500788c */ /* 0x001fd2000bf06270 */
[----:B-1----:R-:W-:Y:S05]  /*0170*/  BRA.U !UP0, `(.L_x_61) ;  /* 0x0000000d08b47547 */ /* 0x002fea000b800000 */
[----:B------:R-:W0:Y:S01]  /*0180*/  LDCU UR4, c[0x0][0x3a4] ;  /* 0x00007480ff0477ac */ /* 0x000e220008000800 */
[----:B------:R-:W-:Y:S01]  /*0190*/  BSSY.RECONVERGENT B0, `(.L_x_61) ;  /* 0x00000eb000007945 */ /* 0x000fe20003800200 */
[----:B------:R-:W-:Y:S01]  /*01a0*/  IMAD.MOV.U32 R11, RZ, RZ, RZ ;  /* 0x000000ffff0b7224 */ /* 0x000fe200078e00ff */
[----:B------:R-:W1:Y:S01]  /*01b0*/  LDCU UR8, c[0x0][0x390] ;  /* 0x00007200ff0877ac */ /* 0x000e620008000800 */
[----:B0-----:R-:W-:Y:S02]  /*01c0*/  IMAD R0, R7, UR4, RZ ;  /* 0x0000000407007c24 */ /* 0x001fe4000f8e02ff */
[----:B------:R-:W-:Y:S02]  /*01d0*/  IMAD R8, R6, UR4, RZ ;  /* 0x0000000406087c24 */ /* 0x000fe4000f8e02ff */
[----:B------:R-:W-:Y:S02]  /*01e0*/  VIADD R3, R0, 0x1 ;  /* 0x0000000100037836 */ /* 0x000fe40000000000 */
[----:B------:R-:W-:-:S03]  /*01f0*/  VIADD R13, R8, UR5 ;  /* 0x00000005080d7c36 */ /* 0x000fc60008000000 */
[----:B------:R-:W-:-:S05]  /*0200*/  VIADDMNMX R3, R0, UR5, R3, !PT ;  /* 0x0000000500037c46 */ /* 0x000fca000f800103 */
[----:B------:R-:W-:Y:S01]  /*0210*/  IMAD.IADD R10, R3, 0x1, -R0 ;  /* 0x00000001030a7824 */ /* 0x000fe200078e0a00 */
[----:B------:R-:W-:-:S04]  /*0220*/  IADD3 R3, PT, PT, R0, -R3, RZ ;  /* 0x8000000300037210 */ /* 0x000fc80007ffe0ff */
[C---:B------:R-:W-:Y:S02]  /*0230*/  LOP3.LUT R21, R10.reuse, 0x7, RZ, 0xc0, !PT ;  /* 0x000000070a157812 */ /* 0x040fe400078ec0ff */
[C---:B------:R-:W-:Y:S02]  /*0240*/  LOP3.LUT R12, R10.reuse, 0xfffffff0, RZ, 0xc0, !PT ;  /* 0xfffffff00a0c7812 */ /* 0x040fe400078ec0ff */
[C---:B------:R-:W-:Y:S01]  /*0250*/  LOP3.LUT R23, R10.reuse, 0xf, RZ, 0xc0, !PT ;  /* 0x0000000f0a177812 */ /* 0x040fe200078ec0ff */
[----:B------:R-:W-:Y:S01]  /*0260*/  VIADD R2, R21, 0xffffffff ;  /* 0xffffffff15027836 */ /* 0x000fe20000000000 */
[----:B------:R-:W-:Y:S02]  /*0270*/  ISETP.GT.U32.AND P1, PT, R3, -0x10, PT ;  /* 0xfffffff00300780c */ /* 0x000fe40003f24070 */
[----:B------:R-:W-:Y:S02]  /*0280*/  LOP3.LUT R10, R10, 0x3, RZ, 0xc0, !PT ;  /* 0x000000030a0a7812 */ /* 0x000fe400078ec0ff */
[----:B------:R-:W-:-:S02]  /*0290*/  ISETP.GE.U32.AND P2, PT, R2, 0x3, PT ;  /* 0x000000030200780c */ /* 0x000fc40003f46070 */
[----:B-1----:R-:W-:-:S11]  /*02a0*/  IADD3 R12, PT, PT, -R12, RZ, RZ ;  /* 0x000000ff0c0c7210 */ /* 0x002fd60007ffe1ff */
.L_x_78:
[----:B012---:R-:W0:Y:S01]  /*02b0*/  LDC R5, c[0x0][0x394] ;  /* 0x0000e500ff057b82 */ /* 0x007e220000000800 */
[----:B------:R-:W-:Y:S01]  /*02c0*/  BSSY.RECONVERGENT B1, `(.L_x_62) ;  /* 0x0000061000017945 */ /* 0x000fe20003800200 */
[----:B------:R-:W-:Y:S02]  /*02d0*/  IMAD.MOV.U32 R14, RZ, RZ, R0 ;  /* 0x000000ffff0e7224 */ /* 0x000fe400078e0000 */
[----:B0-----:R-:W-:Y:S01]  /*02e0*/  IMAD R15, R9, R5, R8 ;  /* 0x00000005090f7224 */ /* 0x001fe200078e0208 */
[----:B------:R-:W-:Y:S06]  /*02f0*/  @P1 BRA `(.L_x_63) ;  /* 0x0000000400741947 */ /* 0x000fec0003800000 */
[----:B------:R-:W0:Y:S01]  /*0300*/  LDC.64 R2, c[0x0][0x380] ;  /* 0x0000e000ff027b82 */ /* 0x000e220000000a00 */
[----:B------:R-:W1:Y:S01]  /*0310*/  LDCU UR4, c[0x0][0x390] ;  /* 0x00007200ff0477ac */ /* 0x000e620008000800 */
[----:B------:R-:W-:Y:S01]  /*0320*/  BSSY.RECONVERGENT B2, `(.L_x_64) ;  /* 0x0000059000027945 */ /* 0x000fe20003800200 */
[----:B------:R-:W-:Y:S01]  /*0330*/  ISETP.GE.AND P0, PT, R8, R5, PT ;  /* 0x000000050800720c */ /* 0x000fe20003f06270 */
[----:B------:R-:W-:Y:S02]  /*0340*/  VIADD R14, R0, 0x7 ;  /* 0x00000007000e7836 */ /* 0x000fe40000000000 */
[----:B------:R-:W-:Y:S02]  /*0350*/  IMAD.MOV.U32 R16, RZ, RZ, R12 ;  /* 0x000000ffff107224 */ /* 0x000fe400078e000c */
[----:B-1----:R-:W-:-:S08]  /*0360*/  IMAD R17, R15, UR4, R0 ;  /* 0x000000040f117c24 */ /* 0x002fd0000f8e0200 */
.L_x_65:
[C---:B------:R-:W-:Y:S01]  /*0370*/  IADD3 R4, PT, PT, R14.reuse, -0x7, RZ ;  /* 0xfffffff90e047810 */ /* 0x040fe20007ffe0ff */
[----:B------:R-:W-:Y:S02]  /*0380*/  VIADD R18, R14, 0xfffffffa ;  /* 0xfffffffa0e127836 */ /* 0x000fe40000000000 */
[----:B------:R-:W-:Y:S01]  /*0390*/  IMAD.MOV.U32 R22, RZ, RZ, RZ ;  /* 0x000000ffff167224 */ /* 0x000fe200078e00ff */
[----:B------:R-:W-:Y:S01]  /*03a0*/  ISETP.GE.OR P3, PT, R4, UR8, P0 ;  /* 0x0000000804007c0c */ /* 0x000fe20008766670 */
[----:B0-----:R-:W-:Y:S01]  /*03b0*/  IMAD.WIDE R4, R17, 0x4, R2 ;  /* 0x0000000411047825 */ /* 0x001fe200078e0202 */
[----:B------:R-:W-:-:S03]  /*03c0*/  ISETP.GE.OR P4, PT, R18, UR8, P0 ;  /* 0x0000000812007c0c */ /* 0x000fc60008786670 */
[----:B------:R-:W-:-:S08]  /*03d0*/  IMAD.MOV.U32 R18, RZ, RZ, RZ ;  /* 0x000000ffff127224 */ /* 0x000fd000078e00ff */
[----:B------:R-:W2:Y:S04]  /*03e0*/  @!P3 LDG.E R22, desc[UR6][R4.64] ;  /* 0x000000060416b981 */ /* 0x000ea8000c1e1900 */
[----:B------:R-:W3:Y:S01]  /*03f0*/  @!P4 LDG.E R18, desc[UR6][R4.64+0x4] ;  /* 0x000004060412c981 */ /* 0x000ee2000c1e1900 */
[C---:B------:R-:W-:Y:S01]  /*0400*/  IADD3 R19, PT, PT, R14.reuse, -0x5, RZ ;  /* 0xfffffffb0e137810 */ /* 0x040fe20007ffe0ff */
[C---:B------:R-:W-:Y:S01]  /*0410*/  VIADD R20, R14.reuse, 0xfffffffd ;  /* 0xfffffffd0e147836 */ /* 0x040fe20000000000 */
[C---:B------:R-:W-:Y:S02]  /*0420*/  IADD3 R24, PT, PT, R14.reuse, -0x2, RZ ;  /* 0xfffffffe0e187810 */ /* 0x040fe40007ffe0ff */
[----:B------:R-:W-:Y:S01]  /*0430*/  ISETP.GE.OR P4, PT, R19, UR8, P0 ;  /* 0x0000000813007c0c */ /* 0x000fe20008786670 */
[----:B------:R-:W-:Y:S01]  /*0440*/  VIADD R19, R14, 0xfffffffc ;  /* 0xfffffffc0e137836 */ /* 0x000fe20000000000 */
[----:B------:R-:W-:Y:S01]  /*0450*/  ISETP.GE.OR P3, PT, R20, UR8, P0 ;  /* 0x0000000814007c0c */ /* 0x000fe20008766670 */
[----:B------:R-:W-:-:S03]  /*0460*/  IMAD.MOV.U32 R20, RZ, RZ, RZ ;  /* 0x000000ffff147224 */ /* 0x000fc600078e00ff */
[----:B------:R-:W-:Y:S01]  /*0470*/  ISETP.GE.OR P5, PT, R19, UR8, P0 ;  /* 0x0000000813007c0c */ /* 0x000fe200087a6670 */
[----:B------:R-:W-:Y:S02]  /*0480*/  IMAD.MOV.U32 R19, RZ, RZ, RZ ;  /* 0x000000ffff137224 */ /* 0x000fe400078e00ff */
[----:B------:R-:W-:-:S04]  /*0490*/  VIADD R25, R14, 0xffffffff ;  /* 0xffffffff0e197836 */ /* 0x000fc80000000000 */
[----:B------:R-:W4:Y:S01]  /*04a0*/  @!P4 LDG.E R20, desc[UR6][R4.64+0x8] ;  /* 0x000008060414c981 */ /* 0x000f22000c1e1900 */
[----:B------:R-:W-:Y:S01]  /*04b0*/  ISETP.GE.OR P4, PT, R24, UR8, P0 ;  /* 0x0000000818007c0c */ /* 0x000fe20008786670 */
[----:B------:R-:W-:-:S04]  /*04c0*/  IMAD.MOV.U32 R24, RZ, RZ, RZ ;  /* 0x000000ffff187224 */ /* 0x000fc800078e00ff */
[----:B------:R-:W5:Y:S01]  /*04d0*/  @!P5 LDG.E R19, desc[UR6][R4.64+0xc] ;  /* 0x00000c060413d981 */ /* 0x000f62000c1e1900 */
[----:B------:R-:W-:Y:S01]  /*04e0*/  ISETP.GE.OR P5, PT, R25, UR8, P0 ;  /* 0x0000000819007c0c */ /* 0x000fe200087a6670 */
[----:B------:R-:W-:Y:S02]  /*04f0*/  HFMA2 R25, -RZ, RZ, 0, 0 ;  /* 0x00000000ff197431 */ /* 0x000fe400000001ff */
[----:B------:R-:W5:Y:S01]  /*0500*/  @!P3 LDG.E R24, desc[UR6][R4.64+0x10] ;  /* 0x000010060418b981 */ /* 0x000f62000c1e1900 */
[----:B------:R-:W-:-:S03]  /*0510*/  ISETP.GE.OR P3, PT, R14, UR8, P0 ;  /* 0x000000080e007c0c */ /* 0x000fc60008766670 */
[----:B------:R-:W5:Y:S01]  /*0520*/  @!P4 LDG.E R25, desc[UR6][R4.64+0x14] ;  /* 0x000014060419c981 */ /* 0x000f62000c1e1900 */
[----:B--2---:R-:W-:Y:S01]  /*0530*/  FADD R27, R22, R11 ;  /* 0x0000000b161b7221 */ /* 0x004fe20000000000 */
[----:B------:R-:W-:-:S03]  /*0540*/  IMAD.MOV.U32 R22, RZ, RZ, RZ ;  /* 0x000000ffff167224 */ /* 0x000fc600078e00ff */
[----:B---3--:R-:W-:Y:S01]  /*0550*/  FADD R27, R27, R18 ;  /* 0x000000121b1b7221 */ /* 0x008fe20000000000 */
[----:B------:R-:W-:Y:S02]  /*0560*/  IMAD.MOV.U32 R18, RZ, RZ, RZ ;  /* 0x000000ffff127224 */ /* 0x000fe400078e00ff */
[----:B------:R-:W2:Y:S01]  /*0570*/  @!P5 LDG.E R22, desc[UR6][R4.64+0x18] ;  /* 0x000018060416d981 */ /* 0x000ea2000c1e1900 */
[----:B------:R-:W-:-:S03]  /*0580*/  VIADD R11, R14, 0x1 ;  /* 0x000000010e0b7836 */ /* 0x000fc60000000000 */
[----:B------:R-:W3:Y:S02]  /*0590*/  @!P3 LDG.E R18, desc[UR6][R4.64+0x1c] ;  /* 0x00001c060412b981 */ /* 0x000ee4000c1e1900 */
[----:B------:R-:W-:Y:S02]  /*05a0*/  ISETP.GE.OR P4, PT, R11, UR8, P0 ;  /* 0x000000080b007c0c */ /* 0x000fe40008786670 */
[----:B------:R-:W-:-:S11]  /*05b0*/  MOV R11, RZ ;  /* 0x000000ff000b7202 */ /* 0x000fd60000000f00 */
[----:B------:R-:W3:Y:S01]  /*05c0*/  @!P4 LDG.E R11, desc[UR6][R4.64+0x20] ;  /* 0x00002006040bc981 */ /* 0x000ee2000c1e1900 */
[----:B----4-:R-:W-:-:S04]  /*05d0*/  FADD R20, R27, R20 ;  /* 0x000000141b147221 */ /* 0x010fc80000000000 */
[----:B-----5:R-:W-:Y:S01]  /*05e0*/  FADD R19, R20, R19 ;  /* 0x0000001314137221 */ /* 0x020fe20000000000 */
[----:B------:R-:W-:-:S03]  /*05f0*/  VIADD R20, R14, 0x3 ;  /* 0x000000030e147836 */ /* 0x000fc60000000000 */
[----:B------:R-:W-:Y:S01]  /*0600*/  FADD R24, R19, R24 ;  /* 0x0000001813187221 */ /* 0x000fe20000000000 */
[----:B------:R-:W-:Y:S01]  /*0610*/  VIADD R19, R14, 0x2 ;  /* 0x000000020e137836 */ /* 0x000fe20000000000 */
[----:B------:R-:W-:-:S04]  /*0620*/  ISETP.GE.OR P6, PT, R20, UR8, P0 ;  /* 0x0000000814007c0c */ /* 0x000fc800087c6670 */
[----:B------:R-:W-:Y:S01]  /*0630*/  ISETP.GE.OR P4, PT, R19, UR8, P0 ;  /* 0x0000000813007c0c */ /* 0x000fe20008786670 */
[----:B------:R-:W-:Y:S02]  /*0640*/  VIADD R19, R14, 0x4 ;  /* 0x000000040e137836 */ /* 0x000fe40000000000 */
[----:B------:R-:W-:Y:S01]  /*0650*/  FADD R25, R24, R25 ;  /* 0x0000001918197221 */ /* 0x000fe20000000000 */
[----:B------:R-:W-:Y:S02]  /*0660*/  IMAD.MOV.U32 R20, RZ, RZ, RZ ;  /* 0x000000ffff147224 */ /* 0x000fe400078e00ff */
[----:B------:R-:W-:Y:S02]  /*0670*/  ISETP.GE.OR P5, PT, R19, UR8, P0 ;  /* 0x0000000813007c0c */ /* 0x000fe400087a6670 */
[C---:B------:R-:W-:Y:S01]  /*0680*/  IADD3 R19, PT, PT, R14.reuse, 0x5, RZ ;  /* 0x000000050e137810 */ /* 0x040fe20007ffe0ff */
[----:B------:R-:W-:Y:S01]  /*0690*/  VIADD R24, R14, 0x6 ;  /* 0x000000060e187836 */ /* 0x000fe20000000000 */
[----:B------:R-:W4:Y:S02]  /*06a0*/  @!P6 LDG.E R20, desc[UR6][R4.64+0x28] ;  /* 0x000028060414e981 */ /* 0x000f24000c1e1900 */
[----:B------:R-:W-:-:S02]  /*06b0*/  ISETP.GE.OR P3, PT, R19, UR8, P0 ;  /* 0x0000000813007c0c */ /* 0x000fc40008766670 */
[----:B------:R-:W-:-:S04]  /*06c0*/  IADD3 R19, PT, PT, R14, 0x7, RZ ;  /* 0x000000070e137810 */ /* 0x000fc80007ffe0ff */
[----:B------:R-:W-:Y:S01]  /*06d0*/  ISETP.GE.OR P6, PT, R19, UR8, P0 ;  /* 0x0000000813007c0c */ /* 0x000fe200087c6670 */
[----:B------:R-:W-:-:S06]  /*06e0*/  IMAD.MOV.U32 R19, RZ, RZ, RZ ;  /* 0x000000ffff137224 */ /* 0x000fcc00078e00ff */
[----:B------:R-:W5:Y:S01]  /*06f0*/  @!P5 LDG.E R19, desc[UR6][R4.64+0x2c] ;  /* 0x00002c060413d981 */ /* 0x000f62000c1e1900 */
[----:B--2---:R-:W-:Y:S01]  /*0700*/  FADD R25, R25, R22 ;  /* 0x0000001619197221 */ /* 0x004fe20000000000 */
[----:B------:R-:W-:-:S03]  /*0710*/  IMAD.MOV.U32 R22, RZ, RZ, RZ ;  /* 0x000000ffff167224 */ /* 0x000fc600078e00ff */
[----:B---3--:R-:W-:Y:S01]  /*0720*/  FADD R26, R25, R18 ;  /* 0x00000012191a7221 */ /* 0x008fe20000000000 */
[----:B------:R-:W-:Y:S02]  /*0730*/  HFMA2 R18, -RZ, RZ, 0, 0 ;  /* 0x00000000ff127431 */ /* 0x000fe400000001ff */
[----:B------:R-:W2:Y:S01]  /*0740*/  @!P4 LDG.E R22, desc[UR6][R4.64+0x24] ;  /* 0x000024060416c981 */ /* 0x000ea2000c1e1900 */
[----:B------:R-:W-:Y:S01]  /*0750*/  ISETP.GE.OR P4, PT, R24, UR8, P0 ;  /* 0x0000000818007c0c */ /* 0x000fe20008786670 */
[----:B------:R-:W-:-:S05]  /*0760*/  VIADD R24, R14, 0x8 ;  /* 0x000000080e187836 */ /* 0x000fca0000000000 */
[----:B------:R-:W-:Y:S02]  /*0770*/  ISETP.GE.OR P5, PT, R24, UR8, P0 ;  /* 0x0000000818007c0c */ /* 0x000fe400087a6670 */
[----:B------:R-:W-:Y:S01]  /*0780*/  CS2R R24, SRZ ;  /* 0x0000000000187805 */ /* 0x000fe2000001ff00 */
[----:B------:R-:W3:Y:S01]  /*0790*/  @!P3 LDG.E R18, desc[UR6][R4.64+0x30] ;  /* 0x000030060412b981 */ /* 0x000ee2000c1e1900 */
[----:B------:R-:W-:-:S04]  /*07a0*/  FADD R27, R26, R11 ;  /* 0x0000000b1a1b7221 */ /* 0x000fc80000000000 */
[----:B------:R-:W3:Y:S01]  /*07b0*/  @!P4 LDG.E R24, desc[UR6][R4.64+0x34] ;  /* 0x000034060418c981 */ /* 0x000ee2000c1e1900 */
[----:B------:R-:W-:-:S03]  /*07c0*/  IMAD.MOV.U32 R11, RZ, RZ, RZ ;  /* 0x000000ffff0b7224 */ /* 0x000fc600078e00ff */
[----:B------:R-:W3:Y:S04]  /*07d0*/  @!P6 LDG.E R25, desc[UR6][R4.64+0x38] ;  /* 0x000038060419e981 */ /* 0x000ee8000c1e1900 */
[----:B------:R-:W3:Y:S01]  /*07e0*/  @!P5 LDG.E R11, desc[UR6][R4.64+0x3c] ;  /* 0x00003c06040bd981 */ /* 0x000ee2000c1e1900 */
[----:B------:R-:W-:-:S05]  /*07f0*/  VIADD R16, R16, 0x10 ;  /* 0x0000001010107836 */ /* 0x000fca0000000000 */
[----:B------:R-:W-:Y:S01]  /*0800*/  ISETP.NE.AND P3, PT, R16, RZ, PT ;  /* 0x000000ff1000720c */ /* 0x000fe20003f65270 */
[----:B------:R-:W-:Y:S01]  /*0810*/  VIADD R17, R17, 0x10 ;  /* 0x0000001011117836 */ /* 0x000fe20000000000 */
[----:B------:R-:W-:Y:S01]  /*0820*/  IADD3 R14, PT, PT, R14, 0x10, RZ ;  /* 0x000000100e0e7810 */ /* 0x000fe20007ffe0ff */
[----:B--2---:R-:W-:-:S04]  /*0830*/  FADD R27, R27, R22 ;  /* 0x000000161b1b7221 */ /* 0x004fc80000000000 */
[----:B----4-:R-:W-:-:S04]  /*0840*/  FADD R20, R27, R20 ;  /* 0x000000141b147221 */ /* 0x010fc80000000000 */
[----:B-----5:R-:W-:-:S04]  /*0850*/  FADD R19, R20, R19 ;  /* 0x0000001314137221 */ /* 0x020fc80000000000 */
[----:B---3--:R-:W-:-:S04]  /*0860*/  FADD R19, R19, R18 ;  /* 0x0000001213137221 */ /* 0x008fc80000000000 */
[----:B------:R-:W-:-:S04]  /*0870*/  FADD R24, R19, R24 ;  /* 0x0000001813187221 */ /* 0x000fc80000000000 */
[----:B------:R-:W-:-:S04]  /*0880*/  FADD R24, R24, R25 ;  /* 0x0000001918187221 */ /* 0x000fc80000000000 */
[----:B------:R-:W-:Y:S01]  /*0890*/  FADD R11, R24, R11 ;  /* 0x0000000b180b7221 */ /* 0x000fe20000000000 */
[----:B------:R-:W-:Y:S06]  /*08a0*/  @P3 BRA `(.L_x_65) ;  /* 0xfffffff800b03947 */ /* 0x000fec000383ffff */
[----:B------:R-:W-:Y:S05]  /*08b0*/  BSYNC.RECONVERGENT B2 ;  /* 0x0000000000027941 */ /* 0x000fea0003800200 */
.L_x_64:
[----:B------:R-:W-:-:S07]  /*08c0*/  VIADD R14, R14, 0xfffffff9 ;  /* 0xfffffff90e0e7836 */ /* 0x000fce0000000000 */
.L_x_63:
[----:B------:R-:W-:Y:S05]  /*08d0*/  BSYNC.RECONVERGENT B1 ;  /* 0x0000000000017941 */ /* 0x000fea0003800200 */
.L_x_62:
[----:B------:R-:W-:Y:S01]  /*08e0*/  ISETP.NE.AND P0, PT, R23, RZ, PT ;  /* 0x000000ff1700720c */ /* 0x000fe20003f05270 */
[----:B------:R-:W-:-:S12]  /*08f0*/  BSSY.RECONVERGENT B1, `(.L_x_66) ;  /* 0x0000071000017945 */ /* 0x000fd80003800200 */
[----:B------:R-:W-:Y:S05]  /*0900*/  @!P0 BRA `(.L_x_67) ;  /* 0x0000000400bc8947 */ /* 0x000fea0003800000 */
[----:B------:R-:W-:Y:S01]  /*0910*/  IADD3 R2, PT, PT, R23, -0x1, RZ ;  /* 0xffffffff17027810 */ /* 0x000fe20007ffe0ff */
[----:B------:R-:W-:Y:S01]  /*0920*/  BSSY.RECONVERGENT B2, `(.L_x_68) ;  /* 0x0000030000027945 */ /* 0x000fe20003800200 */
[----:B------:R-:W-:Y:S02]  /*0930*/  ISETP.NE.AND P3, PT, R21, RZ, PT ;  /* 0x000000ff1500720c */ /* 0x000fe40003f65270 */
[----:B------:R-:W-:-:S13]  /*0940*/  ISETP.GE.U32.AND P0, PT, R2, 0x7, PT ;  /* 0x000000070200780c */ /* 0x000fda0003f06070 */
[----:B------:R-:W-:Y:S05]  /*0950*/  @!P0 BRA `(.L_x_69) ;  /* 0x0000000000b08947 */ /* 0x000fea0003800000 */
[----:B------:R-:W0:Y:S01]  /*0960*/  LDCU.64 UR4, c[0x0][0x390] ;  /* 0x00007200ff0477ac */ /* 0x000e220008000a00 */
[----:B------:R-:W1:Y:S01]  /*0970*/  LDC.64 R2, c[0x0][0x380] ;  /* 0x0000e000ff027b82 */ /* 0x000e620000000a00 */
[----:B------:R-:W-:Y:S01]  /*0980*/  VIADD R4, R14, 0x1 ;  /* 0x000000010e047836 */ /* 0x000fe20000000000 */
[----:B0-----:R-:W-:Y:S01]  /*0990*/  ISETP.GE.AND P0, PT, R8, UR5, PT ;  /* 0x0000000508007c0c */ /* 0x001fe2000bf06270 */
[----:B------:R-:W-:-:S03]  /*09a0*/  IMAD R5, R15, UR4, R14 ;  /* 0x000000040f057c24 */ /* 0x000fc6000f8e020e */
[----:B------:R-:W-:Y:S01]  /*09b0*/  ISETP.GE.OR P4, PT, R4, UR4, P0 ;  /* 0x0000000404007c0c */ /* 0x000fe20008786670 */
[C---:B------:R-:W-:Y:S01]  /*09c0*/  VIADD R4, R14.reuse, 0x2 ;  /* 0x000000020e047836 */ /* 0x040fe20000000000 */
[----:B------:R-:W-:Y:S01]  /*09d0*/  ISETP.GE.OR P6, PT, R14, UR4, P0 ;  /* 0x000000040e007c0c */ /* 0x000fe200087c6670 */
[----:B-1----:R-:W-:Y:S01]  /*09e0*/  IMAD.WIDE R2, R5, 0x4, R2 ;  /* 0x0000000405027825 */ /* 0x002fe200078e0202 */
[----:B------:R-:W-:Y:S02]  /*09f0*/  MOV R5, RZ ;  /* 0x000000ff00057202 */ /* 0x000fe40000000f00 */
[----:B------:R-:W-:Y:S01]  /*0a00*/  ISETP.GE.OR P5, PT, R4, UR4, P0 ;  /* 0x0000000404007c0c */ /* 0x000fe200087a6670 */
[----:B------:R-:W-:Y:S01]  /*0a10*/  VIADD R4, R14, 0x3 ;  /* 0x000000030e047836 */ /* 0x000fe20000000000 */
[----:B------:R-:W-:Y:S01]  /*0a20*/  CS2R R16, SRZ ;  /* 0x0000000000107805 */ /* 0x000fe2000001ff00 */
[----:B------:R-:W-:-:S04]  /*0a30*/  HFMA2 R18, -RZ, RZ, 0, 0 ;  /* 0x00000000ff127431 */ /* 0x000fc800000001ff */
[----:B------:R-:W2:Y:S01]  /*0a40*/  @!P4 LDG.E R5, desc[UR6][R2.64+0x4] ;  /* 0x000004060205c981 */ /* 0x000ea2000c1e1900 */
[----:B------:R-:W-:Y:S01]  /*0a50*/  ISETP.GE.OR P4, PT, R4, UR4, P0 ;  /* 0x0000000404007c0c */ /* 0x000fe20008786670 */
[----:B------:R-:W-:Y:S02]  /*0a60*/  VIADD R4, R14, 0x4 ;  /* 0x000000040e047836 */ /* 0x000fe40000000000 */
[----:B------:R-:W3:Y:S03]  /*0a70*/  @!P6 LDG.E R16, desc[UR6][R2.64] ;  /* 0x000000060210e981 */ /* 0x000ee6000c1e1900 */
[----:B------:R-:W-:Y:S01]  /*0a80*/  ISETP.GE.OR P6, PT, R4, UR4, P0 ;  /* 0x0000000404007c0c */ /* 0x000fe200087c6670 */
[C---:B------:R-:W-:Y:S01]  /*0a90*/  VIADD R4, R14.reuse, 0x5 ;  /* 0x000000050e047836 */ /* 0x040fe20000000000 */
[----:B------:R-:W4:Y:S01]  /*0aa0*/  @!P5 LDG.E R17, desc[UR6][R2.64+0x8] ;  /* 0x000008060211d981 */ /* 0x000f22000c1e1900 */
[----:B------:R-:W-:-:S03]  /*0ab0*/  VIADD R19, R14, 0x6 ;  /* 0x000000060e137836 */ /* 0x000fc60000000000 */
[----:B------:R-:W-:Y:S01]  /*0ac0*/  ISETP.GE.OR P5, PT, R4, UR4, P0 ;  /* 0x0000000404007c0c */ /* 0x000fe200087a6670 */
[----:B------:R-:W5:Y:S01]  /*0ad0*/  @!P4 LDG.E R18, desc[UR6][R2.64+0xc] ;  /* 0x00000c060212c981 */ /* 0x000f62000c1e1900 */
[----:B------:R-:W-:Y:S01]  /*0ae0*/  ISETP.GE.OR P4, PT, R19, UR4, P0 ;  /* 0x0000000413007c0c */ /* 0x000fe20008786670 */
[----:B------:R-:W-:Y:S01]  /*0af0*/  IMAD.MOV.U32 R19, RZ, RZ, RZ ;  /* 0x000000ffff137224 */ /* 0x000fe200078e00ff */
[----:B------:R-:W-:Y:S01]  /*0b00*/  IADD3 R4, PT, PT, R14, 0x7, RZ ;  /* 0x000000070e047810 */ /* 0x000fe20007ffe0ff */
[----:B------:R-:W-:-:S03]  /*0b10*/  IMAD.MOV.U32 R20, RZ, RZ, RZ ;  /* 0x000000ffff147224 */ /* 0x000fc600078e00ff */
[----:B------:R-:W-:Y:S01]  /*0b20*/  ISETP.GE.OR P0, PT, R4, UR4, P0 ;  /* 0x0000000404007c0c */ /* 0x000fe20008706670 */
[----:B------:R-:W5:Y:S01]  /*0b30*/  @!P6 LDG.E R19, desc[UR6][R2.64+0x10] ;  /* 0x000010060213e981 */ /* 0x000f62000c1e1900 */
[----:B------:R-:W-:Y:S01]  /*0b40*/  MOV R22, RZ ;  /* 0x000000ff00167202 */ /* 0x000fe20000000f00 */
[----:B------:R-:W-:Y:S02]  /*0b50*/  IMAD.MOV.U32 R4, RZ, RZ, RZ ;  /* 0x000000ffff047224 */ /* 0x000fe400078e00ff */
[----:B------:R-:W5:Y:S04]  /*0b60*/  @!P5 LDG.E R20, desc[UR6][R2.64+0x14] ;  /* 0x000014060214d981 */ /* 0x000f68000c1e1900 */
[----:B------:R-:W5:Y:S04]  /*0b70*/  @!P4 LDG.E R22, desc[UR6][R2.64+0x18] ;  /* 0x000018060216c981 */ /* 0x000f68000c1e1900 */
[----:B------:R-:W5:Y:S01]  /*0b80*/  @!P0 LDG.E R4, desc[UR6][R2.64+0x1c] ;  /* 0x00001c0602048981 */ /* 0x000f62000c1e1900 */
[----:B------:R-:W-:-:S02]  /*0b90*/  VIADD R14, R14, 0x8 ;  /* 0x000000080e0e7836 */ /* 0x000fc40000000000 */
[----:B---3--:R-:W-:-:S04]  /*0ba0*/  FADD R16, R11, R16 ;  /* 0x000000100b107221 */ /* 0x008fc80000000000 */
[----:B--2---:R-:W-:-:S04]  /*0bb0*/  FADD R16, R16, R5 ;  /* 0x0000000510107221 */ /* 0x004fc80000000000 */
[----:B----4-:R-:W-:-:S04]  /*0bc0*/  FADD R17, R16, R17 ;  /* 0x0000001110117221 */ /* 0x010fc80000000000 */
[----:B-----5:R-:W-:-:S04]  /*0bd0*/  FADD R18, R17, R18 ;  /* 0x0000001211127221 */ /* 0x020fc80000000000 */
[----:B------:R-:W-:-:S04]  /*0be0*/  FADD R19, R18, R19 ;  /* 0x0000001312137221 */ /* 0x000fc80000000000 */
[----:B------:R-:W-:-:S04]  /*0bf0*/  FADD R19, R19, R20 ;  /* 0x0000001413137221 */ /* 0x000fc80000000000 */
[----:B------:R-:W-:-:S04]  /*0c00*/  FADD R19, R19, R22 ;  /* 0x0000001613137221 */ /* 0x000fc80000000000 */
[----:B------:R-:W-:-:S07]  /*0c10*/  FADD R11, R19, R4 ;  /* 0x00000004130b7221 */ /* 0x000fce0000000000 */
.L_x_69:
[----:B------:R-:W-:Y:S05]  /*0c20*/  BSYNC.RECONVERGENT B2 ;  /* 0x0000000000027941 */ /* 0x000fea0003800200 */
.L_x_68:
[----:B------:R-:W-:Y:S05]  /*0c30*/  @!P3 BRA `(.L_x_67) ;  /* 0x0000000000f0b947 */ /* 0x000fea0003800000 */
[----:B------:R-:W-:Y:S01]  /*0c40*/  BSSY.RECONVERGENT B2, `(.L_x_70) ;  /* 0x000001a000027945 */ /* 0x000fe20003800200 */
[----:B------:R-:W-:-:S03]  /*0c50*/  ISETP.NE.AND P3, PT, R10, RZ, PT ;  /* 0x000000ff0a00720c */ /* 0x000fc60003f65270 */
[----:B------:R-:W-:Y:S10]  /*0c60*/  @!P2 BRA `(.L_x_71) ;  /* 0x00000000005ca947 */ /* 0x000ff40003800000 */
[----:B------:R-:W0:Y:S01]  /*0c70*/  LDC.64 R2, c[0x0][0x380] ;  /* 0x0000e000ff027b82 */ /* 0x000e220000000a00 */
[----:B------:R-:W1:Y:S01]  /*0c80*/  LDCU.64 UR4, c[0x0][0x390] ;  /* 0x00007200ff0477ac */ /* 0x000e620008000a00 */
[C---:B------:R-:W-:Y:S01]  /*0c90*/  IADD3 R4, PT, PT, R14.reuse, 0x1, RZ ;  /* 0x000000010e047810 */ /* 0x040fe20007ffe0ff */
[----:B------:R-:W-:Y:S01]  /*0ca0*/  VIADD R16, R14, 0x2 ;  /* 0x000000020e107836 */ /* 0x000fe20000000000 */
[----:B-1----:R-:W-:Y:S01]  /*0cb0*/  ISETP.GE.AND P0, PT, R8, UR5, PT ;  /* 0x0000000508007c0c */ /* 0x002fe2000bf06270 */
[----:B------:R-:W-:-:S03]  /*0cc0*/  IMAD R5, R15, UR4, R14 ;  /* 0x000000040f057c24 */ /* 0x000fc6000f8e020e */
[----:B------:R-:W-:Y:S01]  /*0cd0*/  ISETP.GE.OR P4, PT, R14, UR4, P0 ;  /* 0x000000040e007c0c */ /* 0x000fe20008786670 */
[----:B0-----:R-:W-:Y:S01]  /*0ce0*/  IMAD.WIDE R2, R5, 0x4, R2 ;  /* 0x0000000405027825 */ /* 0x001fe200078e0202 */
[----:B------:R-:W-:Y:S02]  /*0cf0*/  ISETP.GE.OR P5, PT, R4, UR4, P0 ;  /* 0x0000000404007c0c */ /* 0x000fe400087a6670 */
[----:B------:R-:W-:Y:S01]  /*0d00*/  ISETP.GE.OR P6, PT, R16, UR4, P0 ;  /* 0x0000000410007c0c */ /* 0x000fe200087c6670 */
[----:B------:R-:W-:-:S05]  /*0d10*/  VIADD R5, R14, 0x3 ;  /* 0x000000030e057836 */ /* 0x000fca0000000000 */
[----:B------:R-:W-:Y:S02]  /*0d20*/  ISETP.GE.OR P0, PT, R5, UR4, P0 ;  /* 0x0000000405007c0c */ /* 0x000fe40008706670 */
[----:B------:R-:W-:Y:S02]  /*0d30*/  CS2R R4, SRZ ;  /* 0x0000000000047805 */ /* 0x000fe4000001ff00 */
[----:B------:R-:W-:-:S04]  /*0d40*/  CS2R R16, SRZ ;  /* 0x0000000000107805 */ /* 0x000fc8000001ff00 */
[----:B------:R-:W2:Y:S04]  /*0d50*/  @!P4 LDG.E R4, desc[UR6][R2.64] ;  /* 0x000000060204c981 */ /* 0x000ea8000c1e1900 */
[----:B------:R-:W3:Y:S04]  /*0d60*/  @!P5 LDG.E R5, desc[UR6][R2.64+0x4] ;  /* 0x000004060205d981 */ /* 0x000ee8000c1e1900 */
[----:B------:R-:W4:Y:S04]  /*0d70*/  @!P6 LDG.E R16, desc[UR6][R2.64+0x8] ;  /* 0x000008060210e981 */ /* 0x000f28000c1e1900 */
[----:B------:R-:W5:Y:S01]  /*0d80*/  @!P0 LDG.E R17, desc[UR6][R2.64+0xc] ;  /* 0x00000c0602118981 */ /* 0x000f62000c1e1900 */
[----:B------:R-:W-:Y:S01]  /*0d90*/  IADD3 R14, PT, PT, R14, 0x4, RZ ;  /* 0x000000040e0e7810 */ /* 0x000fe20007ffe0ff */
[----:B--2---:R-:W-:-:S04]  /*0da0*/  FADD R4, R11, R4 ;  /* 0x000000040b047221 */ /* 0x004fc80000000000 */
[----:B---3--:R-:W-:-:S04]  /*0db0*/  FADD R5, R4, R5 ;  /* 0x0000000504057221 */ /* 0x008fc80000000000 */
[----:B----4-:R-:W-:-:S04]  /*0dc0*/  FADD R16, R5, R16 ;  /* 0x0000001005107221 */ /* 0x010fc80000000000 */
[----:B-----5:R-:W-:-:S07]  /*0dd0*/  FADD R11, R16, R17 ;  /* 0x00000011100b7221 */ /* 0x020fce0000000000 */
.L_x_71:
[----:B------:R-:W-:Y:S05]  /*0de0*/  BSYNC.RECONVERGENT B2 ;  /* 0x0000000000027941 */ /* 0x000fea0003800200 */
.L_x_70:
[----:B------:R-:W-:Y:S05]  /*0df0*/  @!P3 BRA `(.L_x_67) ;  /* 0x000000000080b947 */ /* 0x000fea0003800000 */
[----:B------:R-:W0:Y:S01]  /*0e00*/  LDC.64 R2, c[0x0][0x390] ;  /* 0x0000e400ff027b82 */ /* 0x000e220000000a00 */
[----:B------:R-:W-:Y:S01]  /*0e10*/  BSSY.RECONVERGENT B2, `(.L_x_72) ;  /* 0x000000a000027945 */ /* 0x000fe20003800200 */
[----:B------:R-:W-:Y:S01]  /*0e20*/  ISETP.NE.AND P4, PT, R10, 0x1, PT ;  /* 0x000000010a00780c */ /* 0x000fe20003f85270 */
[----:B------:R-:W-:-:S05]  /*0e30*/  IMAD.MOV.U32 R16, RZ, RZ, RZ ;  /* 0x000000ffff107224 */ /* 0x000fca00078e00ff */
[----:B------:R-:W1:Y:S01]  /*0e40*/  LDC.64 R4, c[0x0][0x380] ;  /* 0x0000e000ff047b82 */ /* 0x000e620000000a00 */
[----:B0-----:R-:W-:Y:S01]  /*0e50*/  ISETP.GE.AND P0, PT, R8, R3, PT ;  /* 0x000000030800720c */ /* 0x001fe20003f06270 */
[----:B------:R-:W-:-:S03]  /*0e60*/  IMAD R15, R15, R2, R14 ;  /* 0x000000020f0f7224 */ /* 0x000fc600078e020e */
[----:B------:R-:W-:Y:S01]  /*0e70*/  ISETP.GE.OR P3, PT, R14, R2, P0 ;  /* 0x000000020e00720c */ /* 0x000fe20000766670 */
[----:B-1----:R-:W-:-:S12]  /*0e80*/  IMAD.WIDE R4, R15, 0x4, R4 ;  /* 0x000000040f047825 */ /* 0x002fd800078e0204 */
[----:B------:R-:W-:Y:S05]  /*0e90*/  @P3 BRA `(.L_x_73) ;  /* 0x0000000000043947 */ /* 0x000fea0003800000 */
[----:B------:R0:W5:Y:S02]  /*0ea0*/  LDG.E R16, desc[UR6][R4.64] ;  /* 0x0000000604107981 */ /* 0x000164000c1e1900 */
.L_x_73:
[----:B------:R-:W-:Y:S05]  /*0eb0*/  BSYNC.RECONVERGENT B2 ;  /* 0x0000000000027941 */ /* 0x000fea0003800200 */
.L_x_72:
[----:B-----5:R-:W-:Y:S01]  /*0ec0*/  FADD R11, R11, R16 ;  /* 0x000000100b0b7221 */ /* 0x020fe20000000000 */
[----:B------:R-:W-:Y:S06]  /*0ed0*/  @!P4 BRA `(.L_x_67) ;  /* 0x000000000048c947 */ /* 0x000fec0003800000 */
[----:B------:R-:W-:Y:S01]  /*0ee0*/  VIADD R3, R14, 0x1 ;  /* 0x000000010e037836 */ /* 0x000fe20000000000 */
[----:B------:R-:W-:Y:S01]  /*0ef0*/  BSSY.RECONVERGENT B2, `(.L_x_74) ;  /* 0x0000006000027945 */ /* 0x000fe20003800200 */
[----:B------:R-:W-:Y:S01]  /*0f00*/  HFMA2 R16, -RZ, RZ, 0, 0 ;  /* 0x00000000ff107431 */ /* 0x000fe200000001ff */
[----:B------:R-:W-:Y:S02]  /*0f10*/  ISETP.NE.AND P4, PT, R10, 0x2, PT ;  /* 0x000000020a00780c */ /* 0x000fe40003f85270 */
[----:B------:R-:W-:-:S13]  /*0f20*/  ISETP.GE.OR P3, PT, R3, R2, P0 ;  /* 0x000000020300720c */ /* 0x000fda0000766670 */
[----:B------:R-:W-:Y:S05]  /*0f30*/  @P3 BRA `(.L_x_75) ;  /* 0x0000000000043947 */ /* 0x000fea0003800000 */
[----:B------:R1:W5:Y:S02]  /*0f40*/  LDG.E R16, desc[UR6][R4.64+0x4] ;  /* 0x0000040604107981 */ /* 0x000364000c1e1900 */
.L_x_75:
[----:B------:R-:W-:Y:S05]  /*0f50*/  BSYNC.RECONVERGENT B2 ;  /* 0x0000000000027941 */ /* 0x000fea0003800200 */
.L_x_74:
[----:B-----5:R-:W-:Y:S01]  /*0f60*/  FADD R11, R11, R16 ;  /* 0x000000100b0b7221 */ /* 0x020fe20000000000 */
[----:B------:R-:W-:Y:S06]  /*0f70*/  @!P4 BRA `(.L_x_67) ;  /* 0x000000000020c947 */ /* 0x000fec0003800000 */
[----:B------:R-:W-:Y:S01]  /*0f80*/  VIADD R3, R14, 0x2 ;  /* 0x000000020e037836 */ /* 0x000fe20000000000 */
[----:B------:R-:W-:Y:S04]  /*0f90*/  BSSY.RECONVERGENT B2, `(.L_x_76) ;  /* 0x0000005000027945 */ /* 0x000fe80003800200 */
[----:B------:R-:W-:Y:S01]  /*0fa0*/  ISETP.GE.OR P0, PT, R3, R2, P0 ;  /* 0x000000020300720c */ /* 0x000fe20000706670 */
[----:B------:R-:W-:-:S12]  /*0fb0*/  IMAD.MOV.U32 R2, RZ, RZ, RZ ;  /* 0x000000ffff027224 */ /* 0x000fd800078e00ff */
[----:B------:R-:W-:Y:S05]  /*0fc0*/  @P0 BRA `(.L_x_77) ;  /* 0x0000000000040947 */ /* 0x000fea0003800000 */
[----:B------:R2:W5:Y:S02]  /*0fd0*/  LDG.E R2, desc[UR6][R4.64+0x8] ;  /* 0x0000080604027981 */ /* 0x000564000c1e1900 */
.L_x_77:
[----:B------:R-:W-:Y:S05]  /*0fe0*/  BSYNC.RECONVERGENT B2 ;  /* 0x0000000000027941 */ /* 0x000fea0003800200 */
.L_x_76:
[----:B-----5:R-:W-:-:S07]  /*0ff0*/  FADD R11, R11, R2 ;  /* 0x000000020b0b7221 */ /* 0x020fce0000000000 */
.L_x_67:
[----:B------:R-:W-:Y:S05]  /*1000*/  BSYNC.RECONVERGENT B1 ;  /* 0x0000000000017941 */ /* 0x000fea0003800200 */
.L_x_66:
[----:B------:R-:W-:-:S04]  /*1010*/  IADD3 R8, PT, PT, R8, 0x1, RZ ;  /* 0x0000000108087810 */ /* 0x000fc80007ffe0ff */
[----:B------:R-:W-:-:S13]  /*1020*/  ISETP.GE.AND P0, PT, R8, R13, PT ;  /* 0x0000000d0800720c */ /* 0x000fda0003f06270 */
[----:B------:R-:W-:Y:S05]  /*1030*/  @!P0 BRA `(.L_x_78) ;  /* 0xfffffff0009c8947 */ /* 0x000fea000383ffff */
[----:B------:R-:W-:Y:S05]  /*1040*/  BSYNC.RECONVERGENT B0 ;  /* 0x0000000000007941 */ /* 0x000fea0003800200 */
.L_x_61:
[----:B------:R-:W3:Y:S01]  /*1050*/  LDCU UR4, c[0x0][0x3a8] ;  /* 0x00007500ff0477ac */ /* 0x000ee20008000800 */
[----:B------:R-:W-:Y:S01]  /*1060*/  BSSY.RECONVERGENT B0, `(.L_x_79) ;  /* 0x000000f000007945 */ /* 0x000fe20003800200 */
[----:B---3--:R-:W-:-:S06]  /*1070*/  UIMAD UR4, UR4, UR4, URZ ;  /* 0x00000004040472a4 */ /* 0x008fcc000f8e02ff */
[----:B012---:R-:W-:-:S04]  /*1080*/  I2FP.F32.U32 R4, UR4 ;  /* 0x0000000400047c45 */ /* 0x007fc80008201000 */
[----:B------:R-:W0:Y:S08]  /*1090*/  MUFU.RCP R3, R4 ;  /* 0x0000000400037308 */ /* 0x000e300000001000 */
[----:B------:R-:W1:Y:S01]  /*10a0*/  FCHK P0, R11, R4 ;  /* 0x000000040b007302 */ /* 0x000e620000000000 */
[----:B0-----:R-:W-:-:S04]  /*10b0*/  FFMA R0, -R4, R3, 1 ;  /* 0x3f80000004007423 */ /* 0x001fc80000000103 */
[----:B------:R-:W-:-:S04]  /*10c0*/  FFMA R0, R3, R0, R3 ;  /* 0x0000000003007223 */ /* 0x000fc80000000003 */
[----:B------:R-:W-:-:S04]  /*10d0*/  FFMA R3, R0, R11, RZ ;  /* 0x0000000b00037223 */ /* 0x000fc800000000ff */
[----:B------:R-:W-:-:S04]  /*10e0*/  FFMA R2, -R4, R3, R11 ;  /* 0x0000000304027223 */ /* 0x000fc8000000010b */
[----:B------:R-:W-:Y:S01]  /*10f0*/  FFMA R5, R0, R2, R3 ;  /* 0x0000000200057223 */ /* 0x000fe20000000003 */
[----:B-1----:R-:W-:Y:S06]  /*1100*/  @!P0 BRA `(.L_x_80) ;  /* 0x0000000000108947 */ /* 0x002fec0003800000 */
[----:B------:R-:W-:Y:S01]  /*1110*/  IMAD.MOV.U32 R3, RZ, RZ, R11 ;  /* 0x000000ffff037224 */ /* 0x000fe200078e000b */
[----:B------:R-:W-:-:S07]  /*1120*/  MOV R2, 0x1140 ;  /* 0x0000114000027802 */ /* 0x000fce0000000f00 */
[----:B------:R-:W-:Y:S05]  /*1130*/  CALL.REL.NOINC `($__internal_1_$__cuda_sm3x_div_rn_noftz_f32_slowpath) ;  /* 0x0000000000247944 */ /* 0x000fea0003c00000 */
[----:B------:R-:W-:-:S07]  /*1140*/  IMAD.MOV.U32 R5, RZ, RZ, R0 ;  /* 0x000000ffff057224 */ /* 0x000fce00078e0000 */
.L_x_80:
[----:B------:R-:W-:Y:S05]  /*1150*/  BSYNC.RECONVERGENT B0 ;  /* 0x0000000000007941 */ /* 0x000fea0003800200 */
.L_x_79:
[----:B------:R-:W0:Y:S01]  /*1160*/  LDCU.64 UR4, c[0x0][0x398] ;  /* 0x00007300ff0477ac */ /* 0x000e220008000a00 */
[----:B------:R-:W1:Y:S01]  /*1170*/  LDC.64 R2, c[0x0][0x388] ;  /* 0x0000e200ff027b82 */ /* 0x000e620000000a00 */
[----:B0-----:R-:W-:-:S04]  /*1180*/  IMAD R6, R9, UR5, R6 ;  /* 0x0000000509067c24 */ /* 0x001fc8000f8e0206 */
[----:B------:R-:W-:-:S04]  /*1190*/  IMAD R7, R6, UR4, R7 ;  /* 0x0000000406077c24 */ /* 0x000fc8000f8e0207 */
[----:B-1----:R-:W-:-:S05]  /*11a0*/  IMAD.WIDE R2, R7, 0x4, R2 ;  /* 0x0000000407027825 */ /* 0x002fca00078e0202 */
[----:B------:R-:W-:Y:S01]  /*11b0*/  STG.E desc[UR6][R2.64], R5 ;  /* 0x0000000502007986 */ /* 0x000fe2000c101906 */
[----:B------:R-:W-:Y:S05]  /*11c0*/  EXIT ;  /* 0x000000000000794d */ /* 0x000fea0003800000 */
        .weak           $__internal_1_$__cuda_sm3x_div_rn_noftz_f32_slowpath
        .type           $__internal_1_$__cuda_sm3x_div_rn_noftz_f32_slowpath,@function
        .size           $__internal_1_$__cuda_sm3x_div_rn_noftz_f32_slowpath,(.L_x_94 - $__internal_1_$__cuda_sm3x_div_rn_noftz_f32_slowpath)
$__internal_1_$__cuda_sm3x_div_rn_noftz_f32_slowpath:
[----:B------:R-:W-:Y:S01]  /*11d0*/  SHF.R.U32.HI R5, RZ, 0x17, R4 ;  /* 0x00000017ff057819 */ /* 0x000fe20000011604 */
[----:B------:R-:W-:Y:S01]  /*11e0*/  BSSY.RECONVERGENT B1, `(.L_x_81) ;  /* 0x0000063000017945 */ /* 0x000fe20003800200 */
[----:B------:R-:W-:Y:S02]  /*11f0*/  SHF.R.U32.HI R0, RZ, 0x17, R3 ;  /* 0x00000017ff007819 */ /* 0x000fe40000011603 */
[----:B------:R-:W-:Y:S02]  /*1200*/  LOP3.LUT R5, R5, 0xff, RZ, 0xc0, !PT ;  /* 0x000000ff05057812 */ /* 0x000fe400078ec0ff */
[----:B------:R-:W-:Y:S02]  /*1210*/  LOP3.LUT R12, R0, 0xff, RZ, 0xc0, !PT ;  /* 0x000000ff000c7812 */ /* 0x000fe400078ec0ff */
[----:B------:R-:W-:-:S03]  /*1220*/  IADD3 R10, PT, PT, R5, -0x1, RZ ;  /* 0xffffffff050a7810 */ /* 0x000fc60007ffe0ff */
[----:B------:R-:W-:Y:S01]  /*1230*/  VIADD R11, R12, 0xffffffff ;  /* 0xffffffff0c0b7836 */ /* 0x000fe20000000000 */
[----:B------:R-:W-:-:S04]  /*1240*/  ISETP.GT.U32.AND P0, PT, R10, 0xfd, PT ;  /* 0x000000fd0a00780c */ /* 0x000fc80003f04070 */
[----:B------:R-:W-:-:S13]  /*1250*/  ISETP.GT.U32.OR P0, PT, R11, 0xfd, P0 ;  /* 0x000000fd0b00780c */ /* 0x000fda0000704470 */
[----:B------:R-:W-:Y:S01]  /*1260*/  @!P0 IMAD.MOV.U32 R8, RZ, RZ, RZ ;  /* 0x000000ffff088224 */ /* 0x000fe200078e00ff */
[----:B------:R-:W-:Y:S06]  /*1270*/  @!P0 BRA `(.L_x_82) ;  /* 0x0000000000608947 */ /* 0x000fec0003800000 */
[----:B------:R-:W-:Y:S02]  /*1280*/  FSETP.GTU.FTZ.AND P0, PT, |R3|, +INF , PT ;  /* 0x7f8000000300780b */ /* 0x000fe40003f1c200 */
[----:B------:R-:W-:Y:S02]  /*1290*/  FSETP.GTU.FTZ.AND P1, PT, |R4|, +INF , PT ;  /* 0x7f8000000400780b */ /* 0x000fe40003f3c200 */
[----:B------:R-:W-:Y:S02]  /*12a0*/  MOV R0, R4 ;  /* 0x0000000400007202 */ /* 0x000fe40000000f00 */
[----:B------:R-:W-:-:S13]  /*12b0*/  PLOP3.LUT P0, PT, P0, P1, PT, 0xf8, 0x8f ;  /* 0x00000000008f781c */ /* 0x000fda0000703f70 */
[----:B------:R-:W-:Y:S05]  /*12c0*/  @P0 BRA `(.L_x_83) ;  /* 0x00000004004c0947 */ /* 0x000fea0003800000 */
[----:B------:R-:W-:-:S13]  /*12d0*/  LOP3.LUT P0, RZ, R4, 0x7fffffff, R3, 0xc8, !PT ;  /* 0x7fffffff04ff7812 */ /* 0x000fda000780c803 */
[----:B------:R-:W-:Y:S05]  /*12e0*/  @!P0 BRA `(.L_x_84) ;  /* 0x00000004003c8947 */ /* 0x000fea0003800000 */
[C---:B------:R-:W-:Y:S02]  /*12f0*/  FSETP.NEU.FTZ.AND P1, PT, |R3|.reuse, +INF , PT ;  /* 0x7f8000000300780b */ /* 0x040fe40003f3d200 */
        /* <DEDUP_REMOVED lines=11> */
[----:B------:R-:W-:Y:S02]  /*13b0*/  @P0 IMAD.MOV.U32 R8, RZ, RZ, RZ ;  /* 0x000000ffff080224 */ /* 0x000fe400078e00ff */
[----:B------:R-:W-:Y:S01]  /*13c0*/  @!P0 FFMA R3, R3, 1.84467440737095516160e+19, RZ ;  /* 0x5f80000003038823 */ /* 0x000fe200000000ff */
[----:B------:R-:W-:Y:S02]  /*13d0*/  @!P0 IMAD.MOV.U32 R8, RZ, RZ, -0x40 ;  /* 0xffffffc0ff088424 */ /* 0x000fe400078e00ff */
[----:B------:R-:W-:-:S03]  /*13e0*/  @!P1 FFMA R4, R0, 1.84467440737095516160e+19, RZ ;  /* 0x5f80000000049823 */ /* 0x000fc600000000ff */
[----:B------:R-:W-:-:S07]  /*13f0*/  @!P1 IADD3 R8, PT, PT, R8, 0x40, RZ ;  /* 0x0000004008089810 */ /* 0x000fce0007ffe0ff */
.L_x_82:
[----:B------:R-:W-:Y:S01]  /*1400*/  LEA R11, R5, 0xc0800000, 0x17 ;  /* 0xc0800000050b7811 */ /* 0x000fe200078eb8ff */
[----:B------:R-:W-:Y:S04]  /*1410*/  BSSY.RECONVERGENT B2, `(.L_x_87) ;  /* 0x0000036000027945 */ /* 0x000fe80003800200 */
[----:B------:R-:W-:Y:S02]  /*1420*/  IMAD.IADD R11, R4, 0x1, -R11 ;  /* 0x00000001040b7824 */ /* 0x000fe400078e0a0b */
[----:B------:R-:W-:Y:S02]  /*1430*/  VIADD R4, R12, 0xffffff81 ;  /* 0xffffff810c047836 */ /* 0x000fe40000000000 */
[----:B------:R-:W0:Y:S01]  /*1440*/  MUFU.RCP R10, R11 ;  /* 0x0000000b000a7308 */ /* 0x000e220000001000 */
[----:B------:R-:W-:Y:S01]  /*1450*/  FADD.FTZ R13, -R11, -RZ ;  /* 0x800000ff0b0d7221 */ /* 0x000fe20000010100 */
[C---:B------:R-:W-:Y:S01]  /*1460*/  IMAD R0, R4.reuse, -0x800000, R3 ;  /* 0xff80000004007824 */ /* 0x040fe200078e0203 */
[----:B------:R-:W-:-:S04]  /*1470*/  IADD3 R5, PT, PT, R4, 0x7f, -R5 ;  /* 0x0000007f04057810 */ /* 0x000fc80007ffe805 */
[----:B------:R-:W-:Y:S01]  /*1480*/  IADD3 R5, PT, PT, R5, R8, RZ ;  /* 0x0000000805057210 */ /* 0x000fe20007ffe0ff */
        /* <DEDUP_REMOVED lines=9> */
[----:B------:R-:W-:-:S04]  /*1520*/  IMAD.IADD R11, R3, 0x1, R5 ;  /* 0x00000001030b7824 */ /* 0x000fc800078e0205 */
[----:B------:R-:W-:-:S05]  /*1530*/  VIADD R3, R11, 0xffffffff ;  /* 0xffffffff0b037836 */ /* 0x000fca0000000000 */
        /* <DEDUP_REMOVED lines=10> */
[C---:B------:R-:W-:Y:S01]  /*15e0*/  IADD3 R8, PT, PT, R11.reuse, 0x20, RZ ;  /* 0x000000200b087810 */ /* 0x040fe20007ffe0ff */
[CCC-:B------:R-:W-:Y:S01]  /*15f0*/  FFMA.RM R4, R12.reuse, R10.reuse, R15.reuse ;  /* 0x0000000a0c047223 */ /* 0x1c0fe2000000400f */
[----:B------:R-:W-:Y:S02]  /*1600*/  ISETP.NE.AND P2, PT, R11, RZ, PT ;  /* 0x000000ff0b00720c */ /* 0x000fe40003f45270 */
[----:B------:R-:W-:Y:S01]  /*1610*/  LOP3.LUT R5, R3, 0x7fffff, RZ, 0xc0, !PT ;  /* 0x007fffff03057812 */ /* 0x000fe200078ec0ff */
[----:B------:R-:W-:Y:S01]  /*1620*/  FFMA.RP R3, R12, R10, R15 ;  /* 0x0000000a0c037223 */ /* 0x000fe2000000800f */
[----:B------:R-:W-:Y:S01]  /*1630*/  IMAD.MOV R10, RZ, RZ, -R11 ;  /* 0x000000ffff0a7224 */ /* 0x000fe200078e0a0b */
[----:B------:R-:W-:Y:S02]  /*1640*/  ISETP.NE.AND P1, PT, R11, RZ, PT ;  /* 0x000000ff0b00720c */ /* 0x000fe40003f25270 */
[----:B------:R-:W-:-:S02]  /*1650*/  LOP3.LUT R5, R5, 0x800000, RZ, 0xfc, !PT ;  /* 0x0080000005057812 */ /* 0x000fc400078efcff */
[----:B------:R-:W-:Y:S02]  /*1660*/  FSETP.NEU.FTZ.AND P0, PT, R3, R4, PT ;  /* 0x000000040300720b */ /* 0x000fe40003f1d000 */
[----:B------:R-:W-:Y:S02]  /*1670*/  SHF.L.U32 R8, R5, R8, RZ ;  /* 0x0000000805087219 */ /* 0x000fe400000006ff */
[----:B------:R-:W-:Y:S02]  /*1680*/  SEL R4, R10, RZ, P2 ;  /* 0x000000ff0a047207 */ /* 0x000fe40001000000 */
[----:B------:R-:W-:Y:S02]  /*1690*/  ISETP.NE.AND P1, PT, R8, RZ, P1 ;  /* 0x000000ff0800720c */ /* 0x000fe40000f25270 */
[----:B------:R-:W-:Y:S02]  /*16a0*/  SHF.R.U32.HI R4, RZ, R4, R5 ;  /* 0x00000004ff047219 */ /* 0x000fe40000011605 */
[----:B------:R-:W-:-:S02]  /*16b0*/  PLOP3.LUT P0, PT, P0, P1, PT, 0xf8, 0x8f ;  /* 0x00000000008f781c */ /* 0x000fc40000703f70 */
[----:B------:R-:W-:Y:S02]  /*16c0*/  SHF.R.U32.HI R8, RZ, 0x1, R4 ;  /* 0x00000001ff087819 */ /* 0x000fe40000011604 */
[----:B------:R-:W-:-:S04]  /*16d0*/  SEL R3, RZ, 0x1, !P0 ;  /* 0x00000001ff037807 */ /* 0x000fc80004000000 */
[----:B------:R-:W-:-:S04]  /*16e0*/  LOP3.LUT R3, R3, 0x1, R8, 0xf8, !PT ;  /* 0x0000000103037812 */ /* 0x000fc800078ef808 */
[----:B------:R-:W-:-:S05]  /*16f0*/  LOP3.LUT R3, R3, R4, RZ, 0xc0, !PT ;  /* 0x0000000403037212 */ /* 0x000fca00078ec0ff */
[----:B------:R-:W-:-:S05]  /*1700*/  IMAD.IADD R3, R8, 0x1, R3 ;  /* 0x0000000108037824 */ /* 0x000fca00078e0203 */
[----:B------:R-:W-:Y:S01]  /*1710*/  LOP3.LUT R0, R3, R0, RZ, 0xfc, !PT ;  /* 0x0000000003007212 */ /* 0x000fe200078efcff */
[----:B------:R-:W-:Y:S06]  /*1720*/  BRA `(.L_x_90) ;  /* 0x0000000000107947 */ /* 0x000fec0003800000 */
.L_x_89:
[----:B------:R-:W-:-:S04]  /*1730*/  LOP3.LUT R0, R0, 0x80000000, RZ, 0xc0, !PT ;  /* 0x8000000000007812 */ /* 0x000fc800078ec0ff */
[----:B------:R-:W-:Y:S01]  /*1740*/  LOP3.LUT R0, R0, 0x7f800000, RZ, 0xfc, !PT ;  /* 0x7f80000000007812 */ /* 0x000fe200078efcff */
[----:B------:R-:W-:Y:S06]  /*1750*/  BRA `(.L_x_90) ;  /* 0x0000000000047947 */ /* 0x000fec0003800000 */
.L_x_88:
[----:B------:R-:W-:-:S07]  /*1760*/  LEA R0, R5, R0, 0x17 ;  /* 0x0000000005007211 */ /* 0x000fce00078eb8ff */
.L_x_90:
[----:B------:R-:W-:Y:S05]  /*1770*/  BSYNC.RECONVERGENT B2 ;  /* 0x0000000000027941 */ /* 0x000fea0003800200 */
.L_x_87:
[----:B------:R-:W-:Y:S05]  /*1780*/  BRA `(.L_x_91) ;  /* 0x0000000000207947 */ /* 0x000fea0003800000 */
.L_x_86:
[----:B------:R-:W-:-:S04]  /*1790*/  LOP3.LUT R0, R4, 0x80000000, R3, 0x48, !PT ;  /* 0x8000000004007812 */ /* 0x000fc800078e4803 */
[----:B------:R-:W-:Y:S01]  /*17a0*/  LOP3.LUT R0, R0, 0x7f800000, RZ, 0xfc, !PT ;  /* 0x7f80000000007812 */ /* 0x000fe200078efcff */
[----:B------:R-:W-:Y:S06]  /*17b0*/  BRA `(.L_x_91) ;  /* 0x0000000000147947 */ /* 0x000fec0003800000 */
.L_x_85:
[----:B------:R-:W-:Y:S01]  /*17c0*/  LOP3.LUT R0, R4, 0x80000000, R3, 0x48, !PT ;  /* 0x8000000004007812 */ /* 0x000fe200078e4803 */
[----:B------:R-:W-:Y:S06]  /*17d0*/  BRA `(.L_x_91) ;  /* 0x00000000000c7947 */ /* 0x000fec0003800000 */
.L_x_84:
[----:B------:R-:W0:Y:S01]  /*17e0*/  MUFU.RSQ R0, -QNAN ;  /* 0xffc0000000007908 */ /* 0x000e220000001400 */
[----:B------:R-:W-:Y:S05]  /*17f0*/  BRA `(.L_x_91) ;  /* 0x0000000000047947 */ /* 0x000fea0003800000 */
.L_x_83:
[----:B------:R-:W-:-:S07]  /*1800*/  FADD.FTZ R0, R3, R0 ;  /* 0x0000000003007221 */ /* 0x000fce0000010000 */
.L_x_91:
[----:B------:R-:W-:Y:S05]  /*1810*/  BSYNC.RECONVERGENT B1 ;  /* 0x0000000000017941 */ /* 0x000fea0003800200 */
.L_x_81:
[----:B------:R-:W-:-:S04]  /*1820*/  IMAD.MOV.U32 R3, RZ, RZ, 0x0 ;  /* 0x00000000ff037424 */ /* 0x000fc800078e00ff */
[----:B0-----:R-:W-:Y:S05]  /*1830*/  RET.REL.NODEC R2 `(_Z22avg_pooling_monolithicPfS_iiiiiii) ;  /* 0xffffffe402f07950 */ /* 0x001fea0003c3ffff */
.L_x_92:
        /* <DEDUP_REMOVED lines=12> */
.L_x_94:


//--------------------- .nv.shared.reserved.0     --------------------------
	.section	.nv.shared.reserved.0,"aw",@nobits
	.weak		__nv_reservedSMEM_offset_0_alias
	.size		__nv_reservedSMEM_offset_0_alias, 0, 64
	.other		__nv_reservedSMEM_offset_0_alias,@"STO_CUDA_RESERVED_SHARED STV_DEFAULT"
__nv_reservedSMEM_offset_0_alias:
	.zero		0
	.zero		64


//--------------------- .nv.constant0._Z30inverse_avg_pooling_monolithicPfS_S_iiiiiii --------------------------
	.section	.nv.constant0._Z30inverse_avg_pooling_monolithicPfS_S_iiiiiii,"a",@progbits
	.sectionflags	@""
	.align	4
.nv.constant0._Z30inverse_avg_pooling_monolithicPfS_S_iiiiiii:
	.zero		948


//--------------------- .nv.constant0._Z22avg_pooling_monolithicPfS_iiiiiii --------------------------
	.section	.nv.constant0._Z22avg_pooling_monolithicPfS_iiiiiii,"a",@progbits
	.sectionflags	@""
	.align	4
.nv.constant0._Z22avg_pooling_monolithicPfS_iiiiiii:
	.zero		940


//--------------------- SYMBOLS --------------------------

	.type		.nv.reservedSmem.offset0,@object
	.size		.nv.reservedSmem.offset0,0x4
